	.target	sm_90a

	.elftype	@"ET_EXEC"


//--------------------- .note.nv.tkinfo           --------------------------
	.section	.note.nv.tkinfo,"",@"SHT_NOTE"
	.sectionflags	@"SHF_NOTE_NV_TKINFO"
	.tkinfo
        /*0018*/ 	.word	0x00000002
        /*0030*/ 	.string	""
        /*0030*/ 	.string	"ptxas"
        /*0030*/ 	.string	"Cuda compilation tools, release 13.0, V13.0.88"
        /*0030*/ 	.string	"Build cuda_13.0.r13.0/compiler.36424714_0"
        /*0030*/ 	.string	"-arch sm_90a -m 64 "



//--------------------- .note.nv.cuinfo           --------------------------
	.section	.note.nv.cuinfo,"",@"SHT_NOTE"
	.sectionflags	@"SHF_NOTE_NV_CUINFO"
        /*0018*/ 	.short	0x0002
        /*001a*/ 	.short	0x005a
        /*001c*/ 	.short	0x0082
	.zero		2


//--------------------- .nv.info                  --------------------------
	.section	.nv.info,"",@"SHT_CUDA_INFO"
	.align	4


	//----- nvinfo : EIATTR_REGCOUNT
	.align		4
        /*0000*/ 	.byte	0x04, 0x2f
        /*0002*/ 	.short	(.L_15 - .L_14)
	.align		4
.L_14:
        /*0004*/ 	.word	index@(_ZN7cutlass13device_kernelINS_4gemm6kernel13GemmUniversalIN4cute5tupleIJiiiiEEENS1_10collective13CollectiveMmaINS1_34MainloopSm90TmaGmmaWarpSpecializedILi4ENS5_IJNS4_1CILi1EEESB_SB_EEENS1_32KernelTmaWarpSpecializedPingpongEEENS5_IJNSA_ILi64EEESF_NSA_ILi32EEEEEEaNS5_IJlSB_lEEEaSI_NS4_8TiledMMAINS4_8MMA_AtomIJNS4_4SM904GMMA26MMA_64x64x32_S32S8S8_SS_TNEEEENS4_6LayoutISC_NS5_IJNSA_ILi0EEESQ_SQ_EEEEENS5_IJNS4_10UnderscoreEST_ST_EEEEENS4_13SM90_TMA_LOADENS4_14ComposedLayoutINS4_7SwizzleILi1ELi4ELi3EEENS4_18smem_ptr_flag_bitsILi8EEENSP_INS5_IJNSA_ILi8EEESG_EEENS5_IJSG_SB_EEEEEEEvNS4_8identityESW_S16_vS17_EENS_8epilogue10collective6detail29Sm90TmaWarpSpecializedAdapterINS1A_15DefaultEpilogueIaSI_SI_NS19_6thread17LinearCombinationIaLi1EiiLNS1E_9ScaleType4KindE0ELNS_15FloatRoundStyleE2EaEENS1_15EpilogueDefaultEEEEEvvEEEEvNT_6ParamsE)
        /*0008*/ 	.word	0x000000a8


	//----- nvinfo : EIATTR_FRAME_SIZE
	.align		4
.L_15:
        /*000c*/ 	.byte	0x04, 0x11
        /*000e*/ 	.short	(.L_17 - .L_16)
	.align		4
.L_16:
        /*0010*/ 	.word	index@(_ZN7cutlass13device_kernelINS_4gemm6kernel13GemmUniversalIN4cute5tupleIJiiiiEEENS1_10collective13CollectiveMmaINS1_34MainloopSm90TmaGmmaWarpSpecializedILi4ENS5_IJNS4_1CILi1EEESB_SB_EEENS1_32KernelTmaWarpSpecializedPingpongEEENS5_IJNSA_ILi64EEESF_NSA_ILi32EEEEEEaNS5_IJlSB_lEEEaSI_NS4_8TiledMMAINS4_8MMA_AtomIJNS4_4SM904GMMA26MMA_64x64x32_S32S8S8_SS_TNEEEENS4_6LayoutISC_NS5_IJNSA_ILi0EEESQ_SQ_EEEEENS5_IJNS4_10UnderscoreEST_ST_EEEEENS4_13SM90_TMA_LOADENS4_14ComposedLayoutINS4_7SwizzleILi1ELi4ELi3EEENS4_18smem_ptr_flag_bitsILi8EEENSP_INS5_IJNSA_ILi8EEESG_EEENS5_IJSG_SB_EEEEEEEvNS4_8identityESW_S16_vS17_EENS_8epilogue10collective6detail29Sm90TmaWarpSpecializedAdapterINS1A_15DefaultEpilogueIaSI_SI_NS19_6thread17LinearCombinationIaLi1EiiLNS1E_9ScaleType4KindE0ELNS_15FloatRoundStyleE2EaEENS1_15EpilogueDefaultEEEEEvvEEEEvNT_6ParamsE)
        /*0014*/ 	.word	0x00000000


	//----- nvinfo : EIATTR_MIN_STACK_SIZE
	.align		4
.L_17:
        /*0018*/ 	.byte	0x04, 0x12
        /*001a*/ 	.short	(.L_19 - .L_18)
	.align		4
.L_18:
        /*001c*/ 	.word	index@(_ZN7cutlass13device_kernelINS_4gemm6kernel13GemmUniversalIN4cute5tupleIJiiiiEEENS1_10collective13CollectiveMmaINS1_34MainloopSm90TmaGmmaWarpSpecializedILi4ENS5_IJNS4_1CILi1EEESB_SB_EEENS1_32KernelTmaWarpSpecializedPingpongEEENS5_IJNSA_ILi64EEESF_NSA_ILi32EEEEEEaNS5_IJlSB_lEEEaSI_NS4_8TiledMMAINS4_8MMA_AtomIJNS4_4SM904GMMA26MMA_64x64x32_S32S8S8_SS_TNEEEENS4_6LayoutISC_NS5_IJNSA_ILi0EEESQ_SQ_EEEEENS5_IJNS4_10UnderscoreEST_ST_EEEEENS4_13SM90_TMA_LOADENS4_14ComposedLayoutINS4_7SwizzleILi1ELi4ELi3EEENS4_18smem_ptr_flag_bitsILi8EEENSP_INS5_IJNSA_ILi8EEESG_EEENS5_IJSG_SB_EEEEEEEvNS4_8identityESW_S16_vS17_EENS_8epilogue10collective6detail29Sm90TmaWarpSpecializedAdapterINS1A_15DefaultEpilogueIaSI_SI_NS19_6thread17LinearCombinationIaLi1EiiLNS1E_9ScaleType4KindE0ELNS_15FloatRoundStyleE2EaEENS1_15EpilogueDefaultEEEEEvvEEEEvNT_6ParamsE)
        /*0020*/ 	.word	0x00000000
.L_19:


//--------------------- .nv.compat                --------------------------
	.section	.nv.compat,"",@"SHT_CUDA_COMPAT_INFO"
	.align	4
        /*0000*/ 	.byte	0x02, 0x09, 0x01, 0x00, 0x02, 0x02, 0x04, 0x00, 0x02, 0x05, 0x05, 0x00, 0x03, 0x07, 0x01, 0x01
        /*0010*/ 	.byte	0x02, 0x03, 0x01, 0x00, 0x02, 0x06, 0x01, 0x00, 0x04, 0x0b, 0x08, 0x00, 0x00, 0x00, 0x00, 0x00
        /*0020*/ 	.byte	0x00, 0x00, 0x00, 0x00


//--------------------- .nv.info._ZN7cutlass13device_kernelINS_4gemm6kernel13GemmUniversalIN4cute5tupleIJiiiiEEENS1_10collective13CollectiveMmaINS1_34MainloopSm90TmaGmmaWarpSpecializedILi4ENS5_IJNS4_1CILi1EEESB_SB_EEENS1_32KernelTmaWarpSpecializedPingpongEEENS5_IJNSA_ILi64EEESF_NSA_ILi32EEEEEEaNS5_IJlSB_lEEEaSI_NS4_8TiledMMAINS4_8MMA_AtomIJNS4_4SM904GMMA26MMA_64x64x32_S32S8S8_SS_TNEEEENS4_6LayoutISC_NS5_IJNSA_ILi0EEESQ_SQ_EEEEENS5_IJNS4_10UnderscoreEST_ST_EEEEENS4_13SM90_TMA_LOADENS4_14ComposedLayoutINS4_7SwizzleILi1ELi4ELi3EEENS4_18smem_ptr_flag_bitsILi8EEENSP_INS5_IJNSA_ILi8EEESG_EEENS5_IJSG_SB_EEEEEEEvNS4_8identityESW_S16_vS17_EENS_8epilogue10collective6detail29Sm90TmaWarpSpecializedAdapterINS1A_15DefaultEpilogueIaSI_SI_NS19_6thread17LinearCombinationIaLi1EiiLNS1E_9ScaleType4KindE0ELNS_15FloatRoundStyleE2EaEENS1_15EpilogueDefaultEEEEEvvEEEEvNT_6ParamsE --------------------------
	.section	.nv.info._ZN7cutlass13device_kernelINS_4gemm6kernel13GemmUniversalIN4cute5tupleIJiiiiEEENS1_10collective13CollectiveMmaINS1_34MainloopSm90TmaGmmaWarpSpecializedILi4ENS5_IJNS4_1CILi1EEESB_SB_EEENS1_32KernelTmaWarpSpecializedPingpongEEENS5_IJNSA_ILi64EEESF_NSA_ILi32EEEEEEaNS5_IJlSB_lEEEaSI_NS4_8TiledMMAINS4_8MMA_AtomIJNS4_4SM904GMMA26MMA_64x64x32_S32S8S8_SS_TNEEEENS4_6LayoutISC_NS5_IJNSA_ILi0EEESQ_SQ_EEEEENS5_IJNS4_10UnderscoreEST_ST_EEEEENS4_13SM90_TMA_LOADENS4_14ComposedLayoutINS4_7SwizzleILi1ELi4ELi3EEENS4_18smem_ptr_flag_bitsILi8EEENSP_INS5_IJNSA_ILi8EEESG_EEENS5_IJSG_SB_EEEEEEEvNS4_8identityESW_S16_vS17_EENS_8epilogue10collective6detail29Sm90TmaWarpSpecializedAdapterINS1A_15DefaultEpilogueIaSI_SI_NS19_6thread17LinearCombinationIaLi1EiiLNS1E_9ScaleType4KindE0ELNS_15FloatRoundStyleE2EaEENS1_15EpilogueDefaultEEEEEvvEEEEvNT_6ParamsE,"",@"SHT_CUDA_INFO"
	.sectionflags	@""
	.align	4


	//----- nvinfo : EIATTR_CUDA_API_VERSION
	.align		4
        /*0000*/ 	.byte	0x04, 0x37
        /*0002*/ 	.short	(.L_21 - .L_20)
.L_20:
        /*0004*/ 	.word	0x00000082


	//----- nvinfo : EIATTR_KPARAM_INFO
	.align		4
.L_21:
        /*0008*/ 	.byte	0x04, 0x17
        /*000a*/ 	.short	(.L_23 - .L_22)
.L_22:
        /*000c*/ 	.word	0x00000000
        /*0010*/ 	.short	0x0000
        /*0012*/ 	.short	0x0070
        /*0014*/ 	.byte	0x00, 0xf0, 0x01, 0x10


	//----- nvinfo : EIATTR_SPARSE_MMA_MASK
	.align		4
.L_23:
        /*0018*/ 	.byte	0x03, 0x50
        /*001a*/ 	.short	0x0000


	//----- nvinfo : EIATTR_MAXREG_COUNT
	.align		4
        /*001c*/ 	.byte	0x03, 0x1b
        /*001e*/ 	.short	0x00a8


	//----- nvinfo : EIATTR_NUM_BARRIERS
	.align		4
        /*0020*/ 	.byte	0x02, 0x4c
        /*0022*/ 	.byte	0x01
	.zero		1


	//----- nvinfo : EIATTR_EXTERNS
	.align		4
        /*0024*/ 	.byte	0x04, 0x0f
        /*0026*/ 	.short	(.L_25 - .L_24)


	//   ....[0]....
	.align		4
.L_24:
        /*0028*/ 	.word	index@(__assertfail)


	//----- nvinfo : EIATTR_MERCURY_ISA_VERSION
	.align		4
.L_25:
        /*002c*/ 	.byte	0x03, 0x5f
        /*002e*/ 	.short	0x0101


	//----- nvinfo : EIATTR_INT_WARP_WIDE_INSTR_OFFSETS
	.align		4
        /*0030*/ 	.byte	0x04, 0x31
        /*0032*/ 	.short	(.L_27 - .L_26)


	//   ....[0]....
.L_26:
        /*0034*/ 	.word	0x00000470


	//   ....[1]....
        /*0038*/ 	.word	0x00000490


	//   ....[2]....
        /*003c*/ 	.word	0x00000510


	//   ....[3]....
        /*0040*/ 	.word	0x00000520


	//   ....[4]....
        /*0044*/ 	.word	0x00000530


	//   ....[5]....
        /*0048*/ 	.word	0x00000550


	//   ....[6]....
        /*004c*/ 	.word	0x000005b0


	//   ....[7]....
        /*0050*/ 	.word	0x000005d0


	//----- nvinfo : EIATTR_COOP_GROUP_MASK_REGIDS
	.align		4
.L_27:
        /*0054*/ 	.byte	0x04, 0x29
        /*0056*/ 	.short	(.L_29 - .L_28)


	//   ....[0]....
.L_28:
        /*0058*/ 	.word	0xffffffff


	//   ....[1]....
        /*005c*/ 	.word	0xffffffff


	//   ....[2]....
        /*0060*/ 	.word	0xffffffff


	//   ....[3]....
        /*0064*/ 	.word	0xffffffff


	//   ....[4]....
        /*0068*/ 	.word	0xffffffff


	//   ....[5]....
        /*006c*/ 	.word	0xffffffff


	//----- nvinfo : EIATTR_COOP_GROUP_INSTR_OFFSETS
	.align		4
.L_29:
        /*0070*/ 	.byte	0x04, 0x28
        /*0072*/ 	.short	(.L_31 - .L_30)


	//   ....[0]....
.L_30:
        /*0074*/ 	.word	0x00000050


	//   ....[1]....
        /*0078*/ 	.word	0x00000080


	//   ....[2]....
        /*007c*/ 	.word	0x00000180


	//   ....[3]....
        /*0080*/ 	.word	0x00000390


	//   ....[4]....
        /*0084*/ 	.word	0x000003d0


	//   ....[5]....
        /*0088*/ 	.word	0x00000410


	//----- nvinfo : EIATTR_REG_RECONFIG
	.align		4
.L_31:
        /*008c*/ 	.byte	0x01, 0x54
	.zero		2


	//----- nvinfo : EIATTR_SYSCALL_OFFSETS
	.align		4
        /*0090*/ 	.byte	0x04, 0x46
        /*0092*/ 	.short	(.L_33 - .L_32)


	//   ....[0]....
.L_32:
        /*0094*/ 	.word	0x00001790


	//----- nvinfo : EIATTR_MBARRIER_INSTR_OFFSETS
	.align		4
.L_33:
        /*0098*/ 	.byte	0x04, 0x39
        /*009a*/ 	.short	(.L_35 - .L_34)


	//   ....[0]....
.L_34:
        /*009c*/ 	.word	0x00000300
        /*00a0*/ 	.word	0x000000ff
        /*00a4*/ 	.word	0x00000000
        /*00a8*/ 	.short	0x0100
        /*00aa*/ 	.byte	0x09
	.zero		1


	//   ....[1]....
        /*00ac*/ 	.word	0x00000310
        /*00b0*/ 	.word	0x000000ff
        /*00b4*/ 	.word	0x00000020
        /*00b8*/ 	.short	0x0100
        /*00ba*/ 	.byte	0x09
	.zero		1


	//   ....[2]....
        /*00bc*/ 	.word	0x00000320
        /*00c0*/ 	.word	0x000000ff
        /*00c4*/ 	.word	0x00000008
        /*00c8*/ 	.short	0x0100
        /*00ca*/ 	.byte	0x09
	.zero		1


	//   ....[3]....
        /*00cc*/ 	.word	0x00000330
        /*00d0*/ 	.word	0x000000ff
        /*00d4*/ 	.word	0x00000028
        /*00d8*/ 	.short	0x0100
        /*00da*/ 	.byte	0x09
	.zero		1


	//   ....[4]....
        /*00dc*/ 	.word	0x00000340
        /*00e0*/ 	.word	0x000000ff
        /*00e4*/ 	.word	0x00000010
        /*00e8*/ 	.short	0x0100
        /*00ea*/ 	.byte	0x09
	.zero		1


	//   ....[5]....
        /*00ec*/ 	.word	0x00000350
        /*00f0*/ 	.word	0x000000ff
        /*00f4*/ 	.word	0x00000030
        /*00f8*/ 	.short	0x0100
        /*00fa*/ 	.byte	0x09
	.zero		1


	//   ....[6]....
        /*00fc*/ 	.word	0x00000360
        /*0100*/ 	.word	0x000000ff
        /*0104*/ 	.word	0x00000018
        /*0108*/ 	.short	0x0100
        /*010a*/ 	.byte	0x09
	.zero		1


	//   ....[7]....
        /*010c*/ 	.word	0x00000370
        /*0110*/ 	.word	0x000000ff
        /*0114*/ 	.word	0x00000038
        /*0118*/ 	.short	0x0100
        /*011a*/ 	.byte	0x09
	.zero		1


	//   ....[8]....
        /*011c*/ 	.word	0x000005f0
        /*0120*/ 	.word	0x000000ff
        /*0124*/ 	.word	0x00000070
        /*0128*/ 	.short	0x0100
        /*012a*/ 	.byte	0x09
	.zero		1


	//   ....[9]....
        /*012c*/ 	.word	0x00000600
        /*0130*/ 	.word	0x000000ff
        /*0134*/ 	.word	0x00000078
        /*0138*/ 	.short	0x0100
        /*013a*/ 	.byte	0x09
	.zero		1


	//   ....[10]....
        /*013c*/ 	.word	0x00000640
        /*0140*/ 	.word	0x000000ff
        /*0144*/ 	.word	0x00000050
        /*0148*/ 	.short	0x0100
        /*014a*/ 	.byte	0x0a
	.zero		1


	//   ....[11]....
        /*014c*/ 	.word	0x00000660
        /*0150*/ 	.word	0x000000ff
        /*0154*/ 	.word	0x00000058
        /*0158*/ 	.short	0x0100
        /*015a*/ 	.byte	0x0a
	.zero		1


	//   ....[12]....
        /*015c*/ 	.word	0x00000670
        /*0160*/ 	.word	0x000000ff
        /*0164*/ 	.word	0x00000060
        /*0168*/ 	.short	0x0100
        /*016a*/ 	.byte	0x0a
	.zero		1


	//   ....[13]....
        /*016c*/ 	.word	0x00000680
        /*0170*/ 	.word	0x000000ff
        /*0174*/ 	.word	0x00000068
        /*0178*/ 	.short	0x0100
        /*017a*/ 	.byte	0x0a
	.zero		1


	//   ....[14]....
        /*017c*/ 	.word	0x00001650
        /*0180*/ 	.word	0x0000003d
        /*0184*/ 	.word	0xfffffff8
        /*0188*/ 	.short	0x010a
        /*018a*/ 	.byte	0x3f
	.zero		1


	//   ....[15]....
        /*018c*/ 	.word	0x00001830
        /*0190*/ 	.word	0x00000003
        /*0194*/ 	.word	0x00000000
        /*0198*/ 	.short	0x010a
        /*019a*/ 	.byte	0x3f
	.zero		1


	//   ....[16]....
        /*019c*/ 	.word	0x00001870
        /*01a0*/ 	.word	0x00000003
        /*01a4*/ 	.word	0x00000000
        /*01a8*/ 	.short	0x010a
        /*01aa*/ 	.byte	0x3f
	.zero		1


	//   ....[17]....
        /*01ac*/ 	.word	0x00001a00
        /*01b0*/ 	.word	0x000000ff
        /*01b4*/ 	.word	0x00000000
        /*01b8*/ 	.short	0x010a
        /*01ba*/ 	.byte	0x04
	.zero		1


	//   ....[18]....
        /*01bc*/ 	.word	0x00001a40
        /*01c0*/ 	.word	0x000000ff
        /*01c4*/ 	.word	0x00000000
        /*01c8*/ 	.short	0x010a
        /*01ca*/ 	.byte	0x04
	.zero		1


	//   ....[19]....
        /*01cc*/ 	.word	0x00001b40
        /*01d0*/ 	.word	0x000000ff
        /*01d4*/ 	.word	0x00000000
        /*01d8*/ 	.short	0x0101
        /*01da*/ 	.byte	0x04
	.zero		1


	//   ....[20]....
        /*01dc*/ 	.word	0x00001c30
        /*01e0*/ 	.word	0x00000043
        /*01e4*/ 	.word	0x00000000
        /*01e8*/ 	.short	0x0101
        /*01ea*/ 	.byte	0x34
	.zero		1


	//   ....[21]....
        /*01ec*/ 	.word	0x00001cf0
        /*01f0*/ 	.word	0x000000ff
        /*01f4*/ 	.word	0x00000000
        /*01f8*/ 	.short	0x0101
        /*01fa*/ 	.byte	0x04
	.zero		1


	//   ....[22]....
        /*01fc*/ 	.word	0x00001d60
        /*0200*/ 	.word	0x0000003d
        /*0204*/ 	.word	0x00000008
        /*0208*/ 	.short	0x010a
        /*020a*/ 	.byte	0x3f
	.zero		1


	//   ....[23]....
        /*020c*/ 	.word	0x00003b90
        /*0210*/ 	.word	0x0000003e
        /*0214*/ 	.word	0x00000000
        /*0218*/ 	.short	0x0101
        /*021a*/ 	.byte	0x34
	.zero		1


	//   ....[24]....
        /*021c*/ 	.word	0x00004500
        /*0220*/ 	.word	0x0000000a
        /*0224*/ 	.word	0x00000020
        /*0228*/ 	.short	0x010a
        /*022a*/ 	.byte	0x3f
	.zero		1


	//   ....[25]....
        /*022c*/ 	.word	0x00004870
        /*0230*/ 	.word	0x00000003
        /*0234*/ 	.word	0x00000078
        /*0238*/ 	.short	0x0101
        /*023a*/ 	.byte	0x3f
	.zero		1


	//   ....[26]....
        /*023c*/ 	.word	0x00005000
        /*0240*/ 	.word	0x00000007
        /*0244*/ 	.word	0x00000000
        /*0248*/ 	.short	0x010a
        /*024a*/ 	.byte	0x3f
	.zero		1


	//   ....[27]....
        /*024c*/ 	.word	0x00005080
        /*0250*/ 	.word	0x00000009
        /*0254*/ 	.word	0x00000000
        /*0258*/ 	.short	0x010a
        /*025a*/ 	.byte	0x3f
	.zero		1


	//   ....[28]....
        /*025c*/ 	.word	0x00005110
        /*0260*/ 	.word	0x00000006
        /*0264*/ 	.word	0x00000000
        /*0268*/ 	.short	0x010a
        /*026a*/ 	.byte	0x3f
	.zero		1


	//   ....[29]....
        /*026c*/ 	.word	0x000051a0
        /*0270*/ 	.word	0x00000003
        /*0274*/ 	.word	0x00000000
        /*0278*/ 	.short	0x010a
        /*027a*/ 	.byte	0x3f
	.zero		1


	//   ....[30]....
        /*027c*/ 	.word	0x00005200
        /*0280*/ 	.word	0x0000003d
        /*0284*/ 	.word	0xfffffff8
        /*0288*/ 	.short	0x010a
        /*028a*/ 	.byte	0x3f
	.zero		1


	//   ....[31]....
        /*028c*/ 	.word	0x00005250
        /*0290*/ 	.word	0x00000003
        /*0294*/ 	.word	0x00000000
        /*0298*/ 	.short	0x010a
        /*029a*/ 	.byte	0x3f
	.zero		1


	//   ....[32]....
        /*029c*/ 	.word	0x000052b0
        /*02a0*/ 	.word	0x00000004
        /*02a4*/ 	.word	0x00000000
        /*02a8*/ 	.short	0x010a
        /*02aa*/ 	.byte	0x3f
	.zero		1


	//   ....[33]....
        /*02ac*/ 	.word	0x00005300
        /*02b0*/ 	.word	0x0000003d
        /*02b4*/ 	.word	0x00000008
        /*02b8*/ 	.short	0x010a
        /*02ba*/ 	.byte	0x3f
	.zero		1


	//   ....[34]....
        /*02bc*/ 	.word	0x000053d0
        /*02c0*/ 	.word	0x0000000a
        /*02c4*/ 	.word	0x00000020
        /*02c8*/ 	.short	0x010a
        /*02ca*/ 	.byte	0x3f
	.zero		1


	//   ....[35]....
        /*02cc*/ 	.word	0x000054a0
        /*02d0*/ 	.word	0x00000007
        /*02d4*/ 	.word	0x00000000
        /*02d8*/ 	.short	0x010a
        /*02da*/ 	.byte	0x3f
	.zero		1


	//   ....[36]....
        /*02dc*/ 	.word	0x000054f0
        /*02e0*/ 	.word	0x00000009
        /*02e4*/ 	.word	0x00000000
        /*02e8*/ 	.short	0x010a
        /*02ea*/ 	.byte	0x3f
	.zero		1


	//   ....[37]....
        /*02ec*/ 	.word	0x00005540
        /*02f0*/ 	.word	0x00000006
        /*02f4*/ 	.word	0x00000000
        /*02f8*/ 	.short	0x010a
        /*02fa*/ 	.byte	0x3f
	.zero		1


	//----- nvinfo : EIATTR_NUM_MBARRIERS
	.align		4
.L_35:
        /*02fc*/ 	.byte	0x03, 0x38
        /*02fe*/ 	.short	0x000e


	//----- nvinfo : EIATTR_EXIT_INSTR_OFFSETS
	.align		4
        /*0300*/ 	.byte	0x04, 0x1c
        /*0302*/ 	.short	(.L_37 - .L_36)


	//   ....[0]....
.L_36:
        /*0304*/ 	.word	0x00001240


	//   ....[1]....
        /*0308*/ 	.word	0x000012a0


	//   ....[2]....
        /*030c*/ 	.word	0x00004230


	//   ....[3]....
        /*0310*/ 	.word	0x00004260


	//   ....[4]....
        /*0314*/ 	.word	0x000051f0


	//----- nvinfo : EIATTR_MAX_THREADS
	.align		4
.L_37:
        /*0318*/ 	.byte	0x04, 0x05
        /*031a*/ 	.short	(.L_39 - .L_38)
.L_38:
        /*031c*/ 	.word	0x00000180
        /*0320*/ 	.word	0x00000001
        /*0324*/ 	.word	0x00000001


	//----- nvinfo : EIATTR_CRS_STACK_SIZE
	.align		4
.L_39:
        /*0328*/ 	.byte	0x04, 0x1e
        /*032a*/ 	.short	(.L_41 - .L_40)
.L_40:
        /*032c*/ 	.word	0x00000000


	//----- nvinfo : EIATTR_CBANK_PARAM_SIZE
	.align		4
.L_41:
        /*0330*/ 	.byte	0x03, 0x19
        /*0332*/ 	.short	0x0470


	//----- nvinfo : EIATTR_PARAM_CBANK
	.align		4
        /*0334*/ 	.byte	0x04, 0x0a
        /*0336*/ 	.short	(.L_43 - .L_42)
	.align		4
.L_42:
        /*0338*/ 	.word	index@(.nv.constant0._ZN7cutlass13device_kernelINS_4gemm6kernel13GemmUniversalIN4cute5tupleIJiiiiEEENS1_10collective13CollectiveMmaINS1_34MainloopSm90TmaGmmaWarpSpecializedILi4ENS5_IJNS4_1CILi1EEESB_SB_EEENS1_32KernelTmaWarpSpecializedPingpongEEENS5_IJNSA_ILi64EEESF_NSA_ILi32EEEEEEaNS5_IJlSB_lEEEaSI_NS4_8TiledMMAINS4_8MMA_AtomIJNS4_4SM904GMMA26MMA_64x64x32_S32S8S8_SS_TNEEEENS4_6LayoutISC_NS5_IJNSA_ILi0EEESQ_SQ_EEEEENS5_IJNS4_10UnderscoreEST_ST_EEEEENS4_13SM90_TMA_LOADENS4_14ComposedLayoutINS4_7SwizzleILi1ELi4ELi3EEENS4_18smem_ptr_flag_bitsILi8EEENSP_INS5_IJNSA_ILi8EEESG_EEENS5_IJSG_SB_EEEEEEEvNS4_8identityESW_S16_vS17_EENS_8epilogue10collective6detail29Sm90TmaWarpSpecializedAdapterINS1A_15DefaultEpilogueIaSI_SI_NS19_6thread17LinearCombinationIaLi1EiiLNS1E_9ScaleType4KindE0ELNS_15FloatRoundStyleE2EaEENS1_15EpilogueDefaultEEEEEvvEEEEvNT_6ParamsE)
        /*033c*/ 	.short	0x0210
        /*033e*/ 	.short	0x0470


	//----- nvinfo : EIATTR_SW_WAR
	.align		4
.L_43:
        /*0340*/ 	.byte	0x04, 0x36
        /*0342*/ 	.short	(.L_45 - .L_44)
.L_44:
        /*0344*/ 	.word	0x00000008
.L_45:


//--------------------- .nv.callgraph             --------------------------
	.section	.nv.callgraph,"",@"SHT_CUDA_CALLGRAPH"
	.align	4
	.sectionentsize	8
	.align		4
        /*0000*/ 	.word	0x00000000
	.align		4
        /*0004*/ 	.word	0xffffffff
	.align		4
        /*0008*/ 	.word	index@(_ZN7cutlass13device_kernelINS_4gemm6kernel13GemmUniversalIN4cute5tupleIJiiiiEEENS1_10collective13CollectiveMmaINS1_34MainloopSm90TmaGmmaWarpSpecializedILi4ENS5_IJNS4_1CILi1EEESB_SB_EEENS1_32KernelTmaWarpSpecializedPingpongEEENS5_IJNSA_ILi64EEESF_NSA_ILi32EEEEEEaNS5_IJlSB_lEEEaSI_NS4_8TiledMMAINS4_8MMA_AtomIJNS4_4SM904GMMA26MMA_64x64x32_S32S8S8_SS_TNEEEENS4_6LayoutISC_NS5_IJNSA_ILi0EEESQ_SQ_EEEEENS5_IJNS4_10UnderscoreEST_ST_EEEEENS4_13SM90_TMA_LOADENS4_14ComposedLayoutINS4_7SwizzleILi1ELi4ELi3EEENS4_18smem_ptr_flag_bitsILi8EEENSP_INS5_IJNSA_ILi8EEESG_EEENS5_IJSG_SB_EEEEEEEvNS4_8identityESW_S16_vS17_EENS_8epilogue10collective6detail29Sm90TmaWarpSpecializedAdapterINS1A_15DefaultEpilogueIaSI_SI_NS19_6thread17LinearCombinationIaLi1EiiLNS1E_9ScaleType4KindE0ELNS_15FloatRoundStyleE2EaEENS1_15EpilogueDefaultEEEEEvvEEEEvNT_6ParamsE)
	.align		4
        /*000c*/ 	.word	index@(__assertfail)
	.align		4
        /*0010*/ 	.word	0x00000000
	.align		4
        /*0014*/ 	.word	0xfffffffe
	.align		4
        /*0018*/ 	.word	0x00000000
	.align		4
        /*001c*/ 	.word	0xfffffffd
	.align		4
        /*0020*/ 	.word	0x00000000
	.align		4
        /*0024*/ 	.word	0xfffffffc


//--------------------- .nv.constant4             --------------------------
	.section	.nv.constant4,"a",@progbits
	.align	8
	.align		8
.nv.constant4:
        /*0000*/ 	.dword	__assertfail
	.align		8
        /*0008*/ 	.dword	__unnamed_1
	.align		8
        /*0010*/ 	.dword	_ZN39_INTERNAL_b52771bd_4_k_cu_d2abfdd2_44624cuda3std3__45__cpo5beginE
	.align		8
        /*0018*/ 	.dword	_ZN39_INTERNAL_b52771bd_4_k_cu_d2abfdd2_44624cuda3std3__45__cpo3endE
	.align		8
        /*0020*/ 	.dword	_ZN39_INTERNAL_b52771bd_4_k_cu_d2abfdd2_44624cuda3std3__45__cpo6cbeginE
	.align		8
        /*0028*/ 	.dword	_ZN39_INTERNAL_b52771bd_4_k_cu_d2abfdd2_44624cuda3std3__45__cpo4cendE
	.align		8
        /*0030*/ 	.dword	_ZN39_INTERNAL_b52771bd_4_k_cu_d2abfdd2_44624cuda3std3__441_GLOBAL__N__b52771bd_4_k_cu_d2abfdd2_44626ignoreE
	.align		8
        /*0038*/ 	.dword	_ZN39_INTERNAL_b52771bd_4_k_cu_d2abfdd2_44624cuda3std3__419piecewise_constructE
	.align		8
        /*0040*/ 	.dword	_ZN39_INTERNAL_b52771bd_4_k_cu_d2abfdd2_44624cuda3std3__48in_placeE
	.align		8
        /*0048*/ 	.dword	_ZN39_INTERNAL_b52771bd_4_k_cu_d2abfdd2_44624cuda3std6ranges3__45__cpo4swapE
	.align		8
        /*0050*/ 	.dword	_ZN39_INTERNAL_b52771bd_4_k_cu_d2abfdd2_44624cuda3std6ranges3__45__cpo9iter_moveE
	.align		8
        /*0058*/ 	.dword	_ZN39_INTERNAL_b52771bd_4_k_cu_d2abfdd2_44624cute7productE
	.align		8
        /*0060*/ 	.dword	_ZN39_INTERNAL_b52771bd_4_k_cu_d2abfdd2_44624cute1_E
	.align		8
        /*0068*/ 	.dword	$str$22
	.align		8
        /*0070*/ 	.dword	$str$23


//--------------------- .text._ZN7cutlass13device_kernelINS_4gemm6kernel13GemmUniversalIN4cute5tupleIJiiiiEEENS1_10collective13CollectiveMmaINS1_34MainloopSm90TmaGmmaWarpSpecializedILi4ENS5_IJNS4_1CILi1EEESB_SB_EEENS1_32KernelTmaWarpSpecializedPingpongEEENS5_IJNSA_ILi64EEESF_NSA_ILi32EEEEEEaNS5_IJlSB_lEEEaSI_NS4_8TiledMMAINS4_8MMA_AtomIJNS4_4SM904GMMA26MMA_64x64x32_S32S8S8_SS_TNEEEENS4_6LayoutISC_NS5_IJNSA_ILi0EEESQ_SQ_EEEEENS5_IJNS4_10UnderscoreEST_ST_EEEEENS4_13SM90_TMA_LOADENS4_14ComposedLayoutINS4_7SwizzleILi1ELi4ELi3EEENS4_18smem_ptr_flag_bitsILi8EEENSP_INS5_IJNSA_ILi8EEESG_EEENS5_IJSG_SB_EEEEEEEvNS4_8identityESW_S16_vS17_EENS_8epilogue10collective6detail29Sm90TmaWarpSpecializedAdapterINS1A_15DefaultEpilogueIaSI_SI_NS19_6thread17LinearCombinationIaLi1EiiLNS1E_9ScaleType4KindE0ELNS_15FloatRoundStyleE2EaEENS1_15EpilogueDefaultEEEEEvvEEEEvNT_6ParamsE --------------------------
	.section	.text._ZN7cutlass13device_kernelINS_4gemm6kernel13GemmUniversalIN4cute5tupleIJiiiiEEENS1_10collective13CollectiveMmaINS1_34MainloopSm90TmaGmmaWarpSpecializedILi4ENS5_IJNS4_1CILi1EEESB_SB_EEENS1_32KernelTmaWarpSpecializedPingpongEEENS5_IJNSA_ILi64EEESF_NSA_ILi32EEEEEEaNS5_IJlSB_lEEEaSI_NS4_8TiledMMAINS4_8MMA_AtomIJNS4_4SM904GMMA26MMA_64x64x32_S32S8S8_SS_TNEEEENS4_6LayoutISC_NS5_IJNSA_ILi0EEESQ_SQ_EEEEENS5_IJNS4_10UnderscoreEST_ST_EEEEENS4_13SM90_TMA_LOADENS4_14ComposedLayoutINS4_7SwizzleILi1ELi4ELi3EEENS4_18smem_ptr_flag_bitsILi8EEENSP_INS5_IJNSA_ILi8EEESG_EEENS5_IJSG_SB_EEEEEEEvNS4_8identityESW_S16_vS17_EENS_8epilogue10collective6detail29Sm90TmaWarpSpecializedAdapterINS1A_15DefaultEpilogueIaSI_SI_NS19_6thread17LinearCombinationIaLi1EiiLNS1E_9ScaleType4KindE0ELNS_15FloatRoundStyleE2EaEENS1_15EpilogueDefaultEEEEEvvEEEEvNT_6ParamsE,"ax",@progbits
	.align	128
.text._ZN7cutlass13device_kernelINS_4gemm6kernel13GemmUniversalIN4cute5tupleIJiiiiEEENS1_10collective13CollectiveMmaINS1_34MainloopSm90TmaGmmaWarpSpecializedILi4ENS5_IJNS4_1CILi1EEESB_SB_EEENS1_32KernelTmaWarpSpecializedPingpongEEENS5_IJNSA_ILi64EEESF_NSA_ILi32EEEEEEaNS5_IJlSB_lEEEaSI_NS4_8TiledMMAINS4_8MMA_AtomIJNS4_4SM904GMMA26MMA_64x64x32_S32S8S8_SS_TNEEEENS4_6LayoutISC_NS5_IJNSA_ILi0EEESQ_SQ_EEEEENS5_IJNS4_10UnderscoreEST_ST_EEEEENS4_13SM90_TMA_LOADENS4_14ComposedLayoutINS4_7SwizzleILi1ELi4ELi3EEENS4_18smem_ptr_flag_bitsILi8EEENSP_INS5_IJNSA_ILi8EEESG_EEENS5_IJSG_SB_EEEEEEEvNS4_8identityESW_S16_vS17_EENS_8epilogue10collective6detail29Sm90TmaWarpSpecializedAdapterINS1A_15DefaultEpilogueIaSI_SI_NS19_6thread17LinearCombinationIaLi1EiiLNS1E_9ScaleType4KindE0ELNS_15FloatRoundStyleE2EaEENS1_15EpilogueDefaultEEEEEvvEEEEvNT_6ParamsE:
        .type           _ZN7cutlass13device_kernelINS_4gemm6kernel13GemmUniversalIN4cute5tupleIJiiiiEEENS1_10collective13CollectiveMmaINS1_34MainloopSm90TmaGmmaWarpSpecializedILi4ENS5_IJNS4_1CILi1EEESB_SB_EEENS1_32KernelTmaWarpSpecializedPingpongEEENS5_IJNSA_ILi64EEESF_NSA_ILi32EEEEEEaNS5_IJlSB_lEEEaSI_NS4_8TiledMMAINS4_8MMA_AtomIJNS4_4SM904GMMA26MMA_64x64x32_S32S8S8_SS_TNEEEENS4_6LayoutISC_NS5_IJNSA_ILi0EEESQ_SQ_EEEEENS5_IJNS4_10UnderscoreEST_ST_EEEEENS4_13SM90_TMA_LOADENS4_14ComposedLayoutINS4_7SwizzleILi1ELi4ELi3EEENS4_18smem_ptr_flag_bitsILi8EEENSP_INS5_IJNSA_ILi8EEESG_EEENS5_IJSG_SB_EEEEEEEvNS4_8identityESW_S16_vS17_EENS_8epilogue10collective6detail29Sm90TmaWarpSpecializedAdapterINS1A_15DefaultEpilogueIaSI_SI_NS19_6thread17LinearCombinationIaLi1EiiLNS1E_9ScaleType4KindE0ELNS_15FloatRoundStyleE2EaEENS1_15EpilogueDefaultEEEEEvvEEEEvNT_6ParamsE,@function
        .size           _ZN7cutlass13device_kernelINS_4gemm6kernel13GemmUniversalIN4cute5tupleIJiiiiEEENS1_10collective13CollectiveMmaINS1_34MainloopSm90TmaGmmaWarpSpecializedILi4ENS5_IJNS4_1CILi1EEESB_SB_EEENS1_32KernelTmaWarpSpecializedPingpongEEENS5_IJNSA_ILi64EEESF_NSA_ILi32EEEEEEaNS5_IJlSB_lEEEaSI_NS4_8TiledMMAINS4_8MMA_AtomIJNS4_4SM904GMMA26MMA_64x64x32_S32S8S8_SS_TNEEEENS4_6LayoutISC_NS5_IJNSA_ILi0EEESQ_SQ_EEEEENS5_IJNS4_10UnderscoreEST_ST_EEEEENS4_13SM90_TMA_LOADENS4_14ComposedLayoutINS4_7SwizzleILi1ELi4ELi3EEENS4_18smem_ptr_flag_bitsILi8EEENSP_INS5_IJNSA_ILi8EEESG_EEENS5_IJSG_SB_EEEEEEEvNS4_8identityESW_S16_vS17_EENS_8epilogue10collective6detail29Sm90TmaWarpSpecializedAdapterINS1A_15DefaultEpilogueIaSI_SI_NS19_6thread17LinearCombinationIaLi1EiiLNS1E_9ScaleType4KindE0ELNS_15FloatRoundStyleE2EaEENS1_15EpilogueDefaultEEEEEvvEEEEvNT_6ParamsE,(.L_x_136 - _ZN7cutlass13device_kernelINS_4gemm6kernel13GemmUniversalIN4cute5tupleIJiiiiEEENS1_10collective13CollectiveMmaINS1_34MainloopSm90TmaGmmaWarpSpecializedILi4ENS5_IJNS4_1CILi1EEESB_SB_EEENS1_32KernelTmaWarpSpecializedPingpongEEENS5_IJNSA_ILi64EEESF_NSA_ILi32EEEEEEaNS5_IJlSB_lEEEaSI_NS4_8TiledMMAINS4_8MMA_AtomIJNS4_4SM904GMMA26MMA_64x64x32_S32S8S8_SS_TNEEEENS4_6LayoutISC_NS5_IJNSA_ILi0EEESQ_SQ_EEEEENS5_IJNS4_10UnderscoreEST_ST_EEEEENS4_13SM90_TMA_LOADENS4_14ComposedLayoutINS4_7SwizzleILi1ELi4ELi3EEENS4_18smem_ptr_flag_bitsILi8EEENSP_INS5_IJNSA_ILi8EEESG_EEENS5_IJSG_SB_EEEEEEEvNS4_8identityESW_S16_vS17_EENS_8epilogue10collective6detail29Sm90TmaWarpSpecializedAdapterINS1A_15DefaultEpilogueIaSI_SI_NS19_6thread17LinearCombinationIaLi1EiiLNS1E_9ScaleType4KindE0ELNS_15FloatRoundStyleE2EaEENS1_15EpilogueDefaultEEEEEvvEEEEvNT_6ParamsE)
        .other          _ZN7cutlass13device_kernelINS_4gemm6kernel13GemmUniversalIN4cute5tupleIJiiiiEEENS1_10collective13CollectiveMmaINS1_34MainloopSm90TmaGmmaWarpSpecializedILi4ENS5_IJNS4_1CILi1EEESB_SB_EEENS1_32KernelTmaWarpSpecializedPingpongEEENS5_IJNSA_ILi64EEESF_NSA_ILi32EEEEEEaNS5_IJlSB_lEEEaSI_NS4_8TiledMMAINS4_8MMA_AtomIJNS4_4SM904GMMA26MMA_64x64x32_S32S8S8_SS_TNEEEENS4_6LayoutISC_NS5_IJNSA_ILi0EEESQ_SQ_EEEEENS5_IJNS4_10UnderscoreEST_ST_EEEEENS4_13SM90_TMA_LOADENS4_14ComposedLayoutINS4_7SwizzleILi1ELi4ELi3EEENS4_18smem_ptr_flag_bitsILi8EEENSP_INS5_IJNSA_ILi8EEESG_EEENS5_IJSG_SB_EEEEEEEvNS4_8identityESW_S16_vS17_EENS_8epilogue10collective6detail29Sm90TmaWarpSpecializedAdapterINS1A_15DefaultEpilogueIaSI_SI_NS19_6thread17LinearCombinationIaLi1EiiLNS1E_9ScaleType4KindE0ELNS_15FloatRoundStyleE2EaEENS1_15EpilogueDefaultEEEEEvvEEEEvNT_6ParamsE,@"STO_CUDA_ENTRY STV_DEFAULT"
_ZN7cutlass13device_kernelINS_4gemm6kernel13GemmUniversalIN4cute5tupleIJiiiiEEENS1_10collective13CollectiveMmaINS1_34MainloopSm90TmaGmmaWarpSpecializedILi4ENS5_IJNS4_1CILi1EEESB_SB_EEENS1_32KernelTmaWarpSpecializedPingpongEEENS5_IJNSA_ILi64EEESF_NSA_ILi32EEEEEEaNS5_IJlSB_lEEEaSI_NS4_8TiledMMAINS4_8MMA_AtomIJNS4_4SM904GMMA26MMA_64x64x32_S32S8S8_SS_TNEEEENS4_6LayoutISC_NS5_IJNSA_ILi0EEESQ_SQ_EEEEENS5_IJNS4_10UnderscoreEST_ST_EEEEENS4_13SM90_TMA_LOADENS4_14ComposedLayoutINS4_7SwizzleILi1ELi4ELi3EEENS4_18smem_ptr_flag_bitsILi8EEENSP_INS5_IJNSA_ILi8EEESG_EEENS5_IJSG_SB_EEEEEEEvNS4_8identityESW_S16_vS17_EENS_8epilogue10collective6detail29Sm90TmaWarpSpecializedAdapterINS1A_15DefaultEpilogueIaSI_SI_NS19_6thread17LinearCombinationIaLi1EiiLNS1E_9ScaleType4KindE0ELNS_15FloatRoundStyleE2EaEENS1_15EpilogueDefaultEEEEEvvEEEEvNT_6ParamsE:
[----:B------:R-:W0:Y:S01]  /*0000*/  LDC R1, c[0x0][0x28] ;  /* 0x00000a00ff017b82 */ /* 0x000e220000000800 */
[----:B------:R-:W1:Y:S01]  /*0010*/  S2R R4, SR_TID.X ;  /* 0x0000000000047919 */ /* 0x000e620000002100 */
[----:B------:R-:W-:Y:S01]  /*0020*/  ELECT P0, URZ, PT ;  /* 0x00000000003f782f */ /* 0x000fe20003800000 */
[----:B------:R-:W-:Y:S01]  /*0030*/  BSSY B0, `(.L_x_0) ;  /* 0x0000014000007945 */ /* 0x000fe20003800000 */
[----:B-1----:R-:W-:-:S05]  /*0040*/  SHF.R.U32.HI R0, RZ, 0x5, R4 ;  /* 0x00000005ff007819 */ /* 0x002fca0000011604 */
[----:B------:R-:W1:Y:S02]  /*0050*/  SHFL.IDX PT, R2, R0, RZ, 0x1f ;  /* 0x00001fff00027589 */ /* 0x000e6400000e0000 */
[----:B-1----:R-:W-:Y:S02]  /*0060*/  R2UR UR8, R2 ;  /* 0x00000000020872ca */ /* 0x002fe400000e0000 */
[----:B------:R-:W-:-:S05]  /*0070*/  SHF.R.U32.HI R2, RZ, 0x7, R4 ;  /* 0x00000007ff027819 */ /* 0x000fca0000011604 */
[----:B------:R1:W2:Y:S06]  /*0080*/  SHFL.IDX PT, R3, R2, RZ, 0x1f ;  /* 0x00001fff02037589 */ /* 0x0002ac00000e0000 */
[----:B------:R-:W-:Y:S02]  /*0090*/  USHF.R.S32.HI UR4, URZ, 0x1f, UR8 ;  /* 0x0000001f3f047899 */ /* 0x000fe40008011408 */
[----:B------:R-:W-:Y:S02]  /*00a0*/  ISETP.NE.OR P0, PT, RZ, UR8, !P0 ;  /* 0x00000008ff007c0c */ /* 0x000fe4000c705670 */
[----:B------:R-:W-:-:S04]  /*00b0*/  ULEA.HI UR4, UR4, UR8, URZ, 0x2 ;  /* 0x0000000804047291 */ /* 0x000fc8000f8f103f */
[----:B------:R-:W-:-:S04]  /*00c0*/  ULOP3.LUT UR4, UR4, 0xfffffffc, URZ, 0xc0, !UPT ;  /* 0xfffffffc04047892 */ /* 0x000fc8000f8ec03f */
[----:B------:R-:W-:-:S03]  /*00d0*/  UIADD3 UR8, UR8, -UR4, URZ ;  /* 0x8000000408087290 */ /* 0x000fc6000fffe03f */
[----:B01----:R-:W-:Y:S09]  /*00e0*/  @P0 BRA `(.L_x_1) ;  /* 0x0000000000200947 */ /* 0x003ff20003800000 */
[----:B------:R-:W-:Y:S02]  /*00f0*/  ULDC.64 UR4, c[0x0][0x198] ;  /* 0x0000660000047ab9 */ /* 0x000fe40000000a00 */
[----:B------:R-:W-:Y:S02]  /*0100*/  UIADD3 UR6, UP0, UR4, 0xf0, URZ ;  /* 0x000000f004067890 */ /* 0x000fe4000ff1e03f */
[----:B------:R-:W-:Y:S02]  /*0110*/  UIADD3 UR4, UP1, UR4, 0x1f0, URZ ;  /* 0x000001f004047890 */ /* 0x000fe4000ff3e03f */
[----:B------:R-:W-:Y:S02]  /*0120*/  UIADD3.X UR7, URZ, UR5, URZ, UP0, !UPT ;  /* 0x000000053f077290 */ /* 0x000fe400087fe43f */
[----:B------:R-:W-:-:S07]  /*0130*/  UIADD3.X UR5, URZ, UR5, URZ, UP1, !UPT ;  /* 0x000000053f057290 */ /* 0x000fce0008ffe43f */
[----:B------:R0:W-:Y:S02]  /*0140*/  UTMACCTL.PF [UR6] ;  /* 0x00000000060079b9 */ /* 0x0001e40008040000 */
[----:B------:R0:W-:Y:S02]  /*0150*/  UTMACCTL.PF [UR4] ;  /* 0x00000000040079b9 */ /* 0x0001e40008040000 */
[----:B0-----:R-:W-:Y:S01]  /*0160*/  NOP ;  /* 0x0000000000007918 */ /* 0x001fe20000000000 */
.L_x_1:
[----:B------:R-:W-:Y:S05]  /*0170*/  BSYNC B0 ;  /* 0x0000000000007941 */ /* 0x000fea0003800000 */
.L_x_0:
[----:B------:R-:W0:Y:S01]  /*0180*/  SHFL.IDX PT, R5, R0, RZ, 0x1f ;  /* 0x00001fff00057589 */ /* 0x000e2200000e0000 */
[----:B--2---:R-:W-:Y:S01]  /*0190*/  R2UR UR15, R3 ;  /* 0x00000000030f72ca */ /* 0x004fe200000e0000 */
[----:B------:R-:W-:-:S04]  /*01a0*/  UISETP.NE.AND UP0, UPT, UR8, 0x3, UPT ;  /* 0x000000030800788c */ /* 0x000fc8000bf05270 */
[----:B------:R-:W-:-:S08]  /*01b0*/  UISETP.EQ.OR UP0, UPT, UR8, URZ, !UP0 ;  /* 0x0000003f0800728c */ /* 0x000fd0000c702670 */
[----:B------:R-:W-:Y:S02]  /*01c0*/  UIADD3 UR18, UR15, -0x1, URZ ;  /* 0xffffffff0f127890 */ /* 0x000fe4000fffe03f */
[----:B------:R-:W-:Y:S02]  /*01d0*/  UISETP.EQ.AND UP0, UPT, UR15, URZ, UP0 ;  /* 0x0000003f0f00728c */ /* 0x000fe40008702270 */
[----:B------:R-:W-:Y:S02]  /*01e0*/  UISETP.GE.U32.AND UP1, UPT, UR18, 0x2, UPT ;  /* 0x000000021200788c */ /* 0x000fe4000bf26070 */
[----:B------:R-:W-:Y:S01]  /*01f0*/  USEL UR46, URZ, 0x1, !UP0 ;  /* 0x000000013f2e7887 */ /* 0x000fe2000c000000 */
[----:B0-----:R-:W-:-:S03]  /*0200*/  ISETP.NE.AND P0, PT, R5, RZ, PT ;  /* 0x000000ff0500720c */ /* 0x001fc60003f05270 */
[----:B------:R-:W-:-:S10]  /*0210*/  USEL UR46, UR46, 0x2, UP1 ;  /* 0x000000022e2e7887 */ /* 0x000fd40008800000 */
[----:B------:R-:W-:Y:S05]  /*0220*/  @P0 BRA `(.L_x_2) ;  /* 0x0000000000580947 */ /* 0x000fea0003800000 */
[----:B------:R-:W0:Y:S01]  /*0230*/  S2UR UR9, SR_CgaCtaId ;  /* 0x00000000000979c3 */ /* 0x000e220000008800 */
[----:B------:R-:W-:Y:S01]  /*0240*/  UMOV UR4, 0x400 ;  /* 0x0000040000047882 */ /* 0x000fe20000000000 */
[----:B------:R-:W-:Y:S01]  /*0250*/  UMOV UR5, 0x1 ;  /* 0x0000000100057882 */ /* 0x000fe20000000000 */
[----:B------:R-:W-:Y:S01]  /*0260*/  UMOV UR6, 0x80 ;  /* 0x0000008000067882 */ /* 0x000fe20000000000 */
[----:B------:R-:W-:Y:S01]  /*0270*/  ELECT P0, URZ, PT ;  /* 0x00000000003f782f */ /* 0x000fe20003800000 */
[----:B------:R-:W-:-:S04]  /*0280*/  UIADD3 UR6, -UR6, 0x100000, URZ ;  /* 0x0010000006067890 */ /* 0x000fc8000fffe13f */
[----:B------:R-:W-:Y:S02]  /*0290*/  USHF.L.U32 UR7, UR6, 0xb, URZ ;  /* 0x0000000b06077899 */ /* 0x000fe4000800063f */
[----:B------:R-:W-:Y:S02]  /*02a0*/  USHF.L.U32 UR6, UR6, 0x1, URZ ;  /* 0x0000000106067899 */ /* 0x000fe4000800063f */
[----:B0-----:R-:W-:Y:S02]  /*02b0*/  ULEA UR9, UR9, UR4, 0x18 ;  /* 0x0000000409097291 */ /* 0x001fe4000f8ec03f */
[----:B------:R-:W-:-:S04]  /*02c0*/  UIADD3 UR4, -UR5, 0x100000, URZ ;  /* 0x0010000005047890 */ /* 0x000fc8000fffe13f */
[----:B------:R-:W-:Y:S02]  /*02d0*/  USHF.L.U32 UR5, UR4, 0xb, URZ ;  /* 0x0000000b04057899 */ /* 0x000fe4000800063f */
[----:B------:R-:W-:Y:S01]  /*02e0*/  USHF.L.U32 UR4, UR4, 0x1, URZ ;  /* 0x0000000104047899 */ /* 0x000fe2000800063f */
[----:B------:R-:W0:Y:S11]  /*02f0*/  FENCE.VIEW.ASYNC.S ;  /* 0x00000000000073c6 */ /* 0x000e360000000000 */
[----:B0-----:R0:W1:Y:S01]  /*0300*/  SYNCS.EXCH.64 URZ, [UR9], UR4 ;  /* 0x00000004093f75b2 */ /* 0x0010620008000100 */
[----:B------:R0:W2:Y:S01]  /*0310*/  SYNCS.EXCH.64 URZ, [UR9+0x20], UR6 ;  /* 0x00002006093f75b2 */ /* 0x0000a20008000100 */
[----:B------:R0:W3:Y:S01]  /*0320*/  SYNCS.EXCH.64 URZ, [UR9+0x8], UR4 ;  /* 0x00000804093f75b2 */ /* 0x0000e20008000100 */
[----:B------:R0:W4:Y:S01]  /*0330*/  SYNCS.EXCH.64 URZ, [UR9+0x28], UR6 ;  /* 0x00002806093f75b2 */ /* 0x0001220008000100 */
[----:B------:R0:W0:Y:S01]  /*0340*/  SYNCS.EXCH.64 URZ, [UR9+0x10], UR4 ;  /* 0x00001004093f75b2 */ /* 0x0000220008000100 */
[----:B------:R0:W0:Y:S01]  /*0350*/  SYNCS.EXCH.64 URZ, [UR9+0x30], UR6 ;  /* 0x00003006093f75b2 */ /* 0x0000220008000100 */
[----:B------:R0:W0:Y:S01]  /*0360*/  SYNCS.EXCH.64 URZ, [UR9+0x18], UR4 ;  /* 0x00001804093f75b2 */ /* 0x0000220008000100 */
[----:B------:R0:W0:Y:S01]  /*0370*/  SYNCS.EXCH.64 URZ, [UR9+0x38], UR6 ;  /* 0x00003806093f75b2 */ /* 0x0000220008000100 */
[----:B------:R-:W-:Y:S01]  /*0380*/  NOP ;  /* 0x0000000000007918 */ /* 0x000fe20000000000 */
.L_x_2:
[----:B------:R-:W5:Y:S01]  /*0390*/  SHFL.IDX PT, R5, R0, RZ, 0x1f ;  /* 0x00001fff00057589 */ /* 0x000f6200000e0000 */
[----:B------:R-:W-:Y:S01]  /*03a0*/  ELECT P0, URZ, PT ;  /* 0x00000000003f782f */ /* 0x000fe20003800000 */
[----:B------:R-:W-:Y:S01]  /*03b0*/  NOP ;  /* 0x0000000000007918 */ /* 0x000fe20000000000 */
[----:B------:R-:W-:Y:S01]  /*03c0*/  ELECT P1, URZ, PT ;  /* 0x00000000003f782f */ /* 0x000fe20003820000 */
[----:B------:R-:W1:Y:S01]  /*03d0*/  SHFL.IDX PT, R3, R0, RZ, 0x1f ;  /* 0x00001fff00037589 */ /* 0x000e6200000e0000 */
[----:B0-----:R-:W-:Y:S01]  /*03e0*/  UMOV UR4, 0x20 ;  /* 0x0000002000047882 */ /* 0x001fe20000000000 */
[----:B------:R-:W-:Y:S01]  /*03f0*/  UMOV UR12, 0x80 ;  /* 0x00000080000c7882 */ /* 0x000fe20000000000 */
[----:B------:R-:W-:Y:S01]  /*0400*/  NOP ;  /* 0x0000000000007918 */ /* 0x000fe20000000000 */
[----:B------:R0:W0:Y:S01]  /*0410*/  SHFL.IDX PT, R61, R2, RZ, 0x1f ;  /* 0x00001fff023d7589 */ /* 0x00002200000e0000 */
[----:B------:R-:W-:Y:S01]  /*0420*/  ULDC.64 UR54, c[0x0][0x208] ;  /* 0x0000820000367ab9 */ /* 0x000fe20000000a00 */
[----:B-----5:R-:W-:-:S02]  /*0430*/  ISETP.NE.OR P0, PT, R5, RZ, !P0 ;  /* 0x000000ff0500720c */ /* 0x020fc40004705670 */
[----:B-1----:R-:W-:Y:S02]  /*0440*/  ISETP.NE.OR P1, PT, R3, RZ, !P1 ;  /* 0x000000ff0300720c */ /* 0x002fe40004f25670 */
[----:B------:R-:W-:-:S04]  /*0450*/  SHF.R.S32.HI R3, RZ, 0x1f, R4 ;  /* 0x0000001fff037819 */ /* 0x000fc80000011404 */
[----:B------:R-:W-:-:S05]  /*0460*/  LEA.HI R3, R3, R4, RZ, 0x7 ;  /* 0x0000000403037211 */ /* 0x000fca00078f38ff */
[----:B------:R-:W-:Y:S01]  /*0470*/  VOTEU.ALL UP0, P0 ;  /* 0x00000000003f7886 */ /* 0x000fe20000000000 */
[----:B------:R-:W-:Y:S01]  /*0480*/  LOP3.LUT R3, R3, 0xffffff80, RZ, 0xc0, !PT ;  /* 0xffffff8003037812 */ /* 0x000fe200078ec0ff */
[----:B------:R-:W-:-:S03]  /*0490*/  VOTEU.ALL UP1, P1 ;  /* 0x00000000003f7886 */ /* 0x000fc60000820000 */
[----:B------:R-:W1:Y:S01]  /*04a0*/  @!UP0 S2UR UR7, SR_CgaCtaId ;  /* 0x00000000000789c3 */ /* 0x000e620000008800 */
[----:B------:R-:W-:Y:S01]  /*04b0*/  @!UP0 UMOV UR6, 0x400 ;  /* 0x0000040000068882 */ /* 0x000fe20000000000 */
[----:B------:R-:W-:-:S04]  /*04c0*/  @!UP0 UIADD3 UR4, -UR4, 0x100000, URZ ;  /* 0x0010000004048890 */ /* 0x000fc8000fffe13f */
[----:B------:R-:W-:Y:S02]  /*04d0*/  @!UP0 USHF.L.U32 UR5, UR4, 0xb, URZ ;  /* 0x0000000b04058899 */ /* 0x000fe4000800063f */
[----:B------:R-:W-:Y:S01]  /*04e0*/  @!UP0 USHF.L.U32 UR4, UR4, 0x1, URZ ;  /* 0x0000000104048899 */ /* 0x000fe2000800063f */
[----:B------:R-:W-:Y:S01]  /*04f0*/  IMAD.IADD R3, R4, 0x1, -R3 ;  /* 0x0000000104037824 */ /* 0x000fe200078e0a03 */
[----:B------:R-:W-:Y:S01]  /*0500*/  @!UP1 UMOV UR10, 0x400 ;  /* 0x00000400000a9882 */ /* 0x000fe20000000000 */
[----:B------:R-:W-:Y:S01]  /*0510*/  VOTEU.ALL UP2, P1 ;  /* 0x00000000003f7886 */ /* 0x000fe20000840000 */
[----:B------:R-:W-:Y:S01]  /*0520*/  VOTEU.ALL UP3, P1 ;  /* 0x00000000003f7886 */ /* 0x000fe20000860000 */
[----:B------:R-:W-:Y:S01]  /*0530*/  VOTEU.ALL UP4, P1 ;  /* 0x00000000003f7886 */ /* 0x000fe20000880000 */
[----:B------:R-:W5:Y:S01]  /*0540*/  @!UP1 S2UR UR11, SR_CgaCtaId ;  /* 0x00000000000b99c3 */ /* 0x000f620000008800 */
[----:B------:R-:W-:Y:S01]  /*0550*/  VOTEU.ALL UP5, P1 ;  /* 0x00000000003f7886 */ /* 0x000fe200008a0000 */
[----:B------:R-:W-:Y:S01]  /*0560*/  ISETP.NE.AND P1, PT, RZ, UR15, PT ;  /* 0x0000000fff007c0c */ /* 0x000fe2000bf25270 */
[----:B-1----:R-:W-:-:S02]  /*0570*/  @!UP0 ULEA UR9, UR7, UR6, 0x18 ;  /* 0x0000000607098291 */ /* 0x002fc4000f8ec03f */
[----:B------:R-:W-:-:S04]  /*0580*/  @!UP1 UIADD3 UR6, -UR12, 0x100000, URZ ;  /* 0x001000000c069890 */ /* 0x000fc8000fffe13f */
[----:B------:R-:W-:Y:S02]  /*0590*/  @!UP1 USHF.L.U32 UR7, UR6, 0xb, URZ ;  /* 0x0000000b06079899 */ /* 0x000fe4000800063f */
[----:B------:R-:W-:Y:S01]  /*05a0*/  @!UP1 USHF.L.U32 UR6, UR6, 0x1, URZ ;  /* 0x0000000106069899 */ /* 0x000fe2000800063f */
[----:B------:R-:W-:Y:S01]  /*05b0*/  VOTEU.ALL UP0, P0 ;  /* 0x00000000003f7886 */ /* 0x000fe20000000000 */
[----:B-----5:R-:W-:Y:S01]  /*05c0*/  @!UP1 ULEA UR10, UR11, UR10, 0x18 ;  /* 0x0000000a0b0a9291 */ /* 0x020fe2000f8ec03f */
[----:B------:R-:W-:Y:S01]  /*05d0*/  VOTEU.ALL UP1, P0 ;  /* 0x00000000003f7886 */ /* 0x000fe20000020000 */
[----:B------:R-:W1:Y:S02]  /*05e0*/  FENCE.VIEW.ASYNC.S ;  /* 0x00000000000073c6 */ /* 0x000e640000000000 */
[----:B-1----:R-:W2:Y:S02]  /*05f0*/  @!UP0 SYNCS.EXCH.64 URZ, [UR9+0x70], UR4 ;  /* 0x00007004093f85b2 */ /* 0x002ea40008000100 */
[----:B------:R1:W2:Y:S01]  /*0600*/  @!UP1 SYNCS.EXCH.64 URZ, [UR9+0x78], UR4 ;  /* 0x00007804093f95b2 */ /* 0x0002a20008000100 */
[----:B------:R-:W-:Y:S01]  /*0610*/  NOP ;  /* 0x0000000000007918 */ /* 0x000fe20000000000 */
[----:B-1----:R-:W-:-:S02]  /*0620*/  ULDC.64 UR4, c[0x0][0x598] ;  /* 0x0001660000047ab9 */ /* 0x002fc40000000a00 */
[----:B------:R-:W-:Y:S02]  /*0630*/  ISETP.NE.U32.AND P0, PT, RZ, UR4, PT ;  /* 0x00000004ff007c0c */ /* 0x000fe4000bf05070 */
[----:B------:R1:W2:Y:S02]  /*0640*/  @!UP2 SYNCS.EXCH.64 URZ, [UR10+0x50], UR6 ;  /* 0x000050060a3fa5b2 */ /* 0x0002a40008000100 */
[----:B------:R-:W-:Y:S01]  /*0650*/  ISETP.NE.AND.EX P0, PT, RZ, UR5, PT, P0 ;  /* 0x00000005ff007c0c */ /* 0x000fe2000bf05300 */
[----:B------:R1:W2:Y:S01]  /*0660*/  @!UP3 SYNCS.EXCH.64 URZ, [UR10+0x58], UR6 ;  /* 0x000058060a3fb5b2 */ /* 0x0002a20008000100 */
[----:B------:R1:W2:Y:S01]  /*0670*/  @!UP4 SYNCS.EXCH.64 URZ, [UR10+0x60], UR6 ;  /* 0x000060060a3fc5b2 */ /* 0x0002a20008000100 */
[----:B------:R1:W2:Y:S01]  /*0680*/  @!UP5 SYNCS.EXCH.64 URZ, [UR10+0x68], UR6 ;  /* 0x000068060a3fd5b2 */ /* 0x0002a20008000100 */
[----:B------:R-:W-:Y:S01]  /*0690*/  NOP ;  /* 0x0000000000007918 */ /* 0x000fe20000000000 */
[----:B--234-:R-:W-:Y:S08]  /*06a0*/  BAR.SYNC.DEFER_BLOCKING 0x0 ;  /* 0x0000000000007b1d */ /* 0x01cff00000010000 */
[----:B01----:R-:W-:Y:S05]  /*06b0*/  @!P0 BRA `(.L_x_3) ;  /* 0x00000000001c8947 */ /* 0x003fea0003800000 */
[----:B------:R-:W0:Y:S02]  /*06c0*/  LDC.64 R6, c[0x0][0x598] ;  /* 0x00016600ff067b82 */ /* 0x000e240000000a00 */
[----:B0-----:R-:W2:Y:S02]  /*06d0*/  LDG.E.64 R6, desc[UR54][R6.64] ;  /* 0x0000003606067981 */ /* 0x001ea4000c1e1b00 */
[----:B--2---:R-:W-:-:S04]  /*06e0*/  ISETP.NE.U32.AND P0, PT, R6, RZ, PT ;  /* 0x000000ff0600720c */ /* 0x004fc80003f05070 */
[----:B------:R-:W-:-:S13]  /*06f0*/  ISETP.NE.AND.EX P0, PT, R7, RZ, PT, P0 ;  /* 0x000000ff0700720c */ /* 0x000fda0003f05300 */
[----:B------:R-:W-:Y:S05]  /*0700*/  @!P0 BRA `(.L_x_3) ;  /* 0x0000000000088947 */ /* 0x000fea0003800000 */
[----:B------:R1:W5:Y:S01]  /*0710*/  LD.E R22, desc[UR54][R6.64] ;  /* 0x0000003606167980 */ /* 0x000362000c101900 */
[----:B------:R-:W-:Y:S05]  /*0720*/  BRA `(.L_x_4) ;  /* 0x0000000000247947 */ /* 0x000fea0003800000 */
.L_x_3:
[----:B------:R-:W-:Y:S02]  /*0730*/  ULDC.64 UR4, c[0x0][0x588] ;  /* 0x0001620000047ab9 */ /* 0x000fe40000000a00 */
[----:B------:R-:W-:-:S04]  /*0740*/  ISETP.NE.U32.AND P0, PT, RZ, UR4, PT ;  /* 0x00000004ff007c0c */ /* 0x000fc8000bf05070 */
[----:B------:R-:W-:-:S13]  /*0750*/  ISETP.NE.AND.EX P0, PT, RZ, UR5, PT, P0 ;  /* 0x00000005ff007c0c */ /* 0x000fda000bf05300 */
[----:B------:R-:W-:Y:S05]  /*0760*/  @!P0 BRA `(.L_x_5) ;  /* 0x00000000000c8947 */ /* 0x000fea0003800000 */
[----:B------:R-:W0:Y:S02]  /*0770*/  LDC.64 R22, c[0x0][0x588] ;  /* 0x00016200ff167b82 */ /* 0x000e240000000a00 */
[----:B0-----:R0:W5:Y:S01]  /*0780*/  LDG.E R22, desc[UR54][R22.64] ;  /* 0x0000003616167981 */ /* 0x001162000c1e1900 */
[----:B------:R-:W-:Y:S05]  /*0790*/  BRA `(.L_x_4) ;  /* 0x0000000000087947 */ /* 0x000fea0003800000 */
.L_x_5:
[----:B------:R-:W-:Y:S02]  /*07a0*/  ULDC UR4, c[0x0][0x580] ;  /* 0x0001600000047ab9 */ /* 0x000fe40000000800 */
[----:B------:R-:W-:-:S07]  /*07b0*/  IMAD.U32 R22, RZ, RZ, UR4 ;  /* 0x00000004ff167e24 */ /* 0x000fce000f8e00ff */
.L_x_4:
[----:B------:R-:W-:Y:S02]  /*07c0*/  ULDC.64 UR4, c[0x0][0x5a0] ;  /* 0x0001680000047ab9 */ /* 0x000fe40000000a00 */
[----:B------:R-:W-:-:S04]  /*07d0*/  ISETP.NE.U32.AND P0, PT, RZ, UR4, PT ;  /* 0x00000004ff007c0c */ /* 0x000fc8000bf05070 */
[----:B------:R-:W-:-:S13]  /*07e0*/  ISETP.NE.AND.EX P0, PT, RZ, UR5, PT, P0 ;  /* 0x00000005ff007c0c */ /* 0x000fda000bf05300 */
[----:B------:R-:W-:Y:S05]  /*07f0*/  @!P0 BRA `(.L_x_6) ;  /* 0x00000000001c8947 */ /* 0x000fea0003800000 */
[----:B-1----:R-:W1:Y:S02]  /*0800*/  LDC.64 R6, c[0x0][0x5a0] ;  /* 0x00016800ff067b82 */ /* 0x002e640000000a00 */
[----:B-1----:R-:W2:Y:S02]  /*0810*/  LDG.E.64 R6, desc[UR54][R6.64] ;  /* 0x0000003606067981 */ /* 0x002ea4000c1e1b00 */
[----:B--2---:R-:W-:-:S04]  /*0820*/  ISETP.NE.U32.AND P0, PT, R6, RZ, PT ;  /* 0x000000ff0600720c */ /* 0x004fc80003f05070 */
[----:B------:R-:W-:-:S13]  /*0830*/  ISETP.NE.AND.EX P0, PT, R7, RZ, PT, P0 ;  /* 0x000000ff0700720c */ /* 0x000fda0003f05300 */
[----:B------:R-:W-:Y:S05]  /*0840*/  @!P0 BRA `(.L_x_6) ;  /* 0x0000000000088947 */ /* 0x000fea0003800000 */
[----:B0-----:R2:W5:Y:S01]  /*0850*/  LD.E R23, desc[UR54][R6.64] ;  /* 0x0000003606177980 */ /* 0x001562000c101900 */
[----:B------:R-:W-:Y:S05]  /*0860*/  BRA `(.L_x_7) ;  /* 0x0000000000247947 */ /* 0x000fea0003800000 */
.L_x_6:
[----:B------:R-:W-:Y:S02]  /*0870*/  ULDC.64 UR4, c[0x0][0x590] ;  /* 0x0001640000047ab9 */ /* 0x000fe40000000a00 */
[----:B------:R-:W-:-:S04]  /*0880*/  ISETP.NE.U32.AND P0, PT, RZ, UR4, PT ;  /* 0x00000004ff007c0c */ /* 0x000fc8000bf05070 */
[----:B------:R-:W-:-:S13]  /*0890*/  ISETP.NE.AND.EX P0, PT, RZ, UR5, PT, P0 ;  /* 0x00000005ff007c0c */ /* 0x000fda000bf05300 */
[----:B------:R-:W-:Y:S05]  /*08a0*/  @!P0 BRA `(.L_x_8) ;  /* 0x00000000000c8947 */ /* 0x000fea0003800000 */
[----:B-1----:R-:W0:Y:S02]  /*08b0*/  LDC.64 R6, c[0x0][0x590] ;  /* 0x00016400ff067b82 */ /* 0x002e240000000a00 */
[----:B0-----:R0:W5:Y:S01]  /*08c0*/  LDG.E R23, desc[UR54][R6.64] ;  /* 0x0000003606177981 */ /* 0x001162000c1e1900 */
[----:B------:R-:W-:Y:S05]  /*08d0*/  BRA `(.L_x_7) ;  /* 0x0000000000087947 */ /* 0x000fea0003800000 */
.L_x_8:
[----:B------:R-:W-:Y:S02]  /*08e0*/  ULDC UR4, c[0x0][0x584] ;  /* 0x0001610000047ab9 */ /* 0x000fe40000000800 */
[----:B0-----:R-:W-:-:S07]  /*08f0*/  IMAD.U32 R23, RZ, RZ, UR4 ;  /* 0x00000004ff177e24 */ /* 0x001fce000f8e00ff */
.L_x_7:
[----:B------:R-:W3:Y:S01]  /*0900*/  S2UR UR10, SR_CTAID.Y ;  /* 0x00000000000a79c3 */ /* 0x000ee20000002600 */
[----:B------:R-:W-:Y:S01]  /*0910*/  ULDC UR5, c[0x0][0x65c] ;  /* 0x0001970000057ab9 */ /* 0x000fe20000000800 */
[----:B------:R-:W-:Y:S01]  /*0920*/  UISETP.NE.AND UP0, UPT, UR15, 0x2, UPT ;  /* 0x000000020f00788c */ /* 0x000fe2000bf05270 */
[----:B------:R-:W-:Y:S01]  /*0930*/  IMAD.MOV.U32 R19, RZ, RZ, -0x1 ;  /* 0xffffffffff137424 */ /* 0x000fe200078e00ff */
[----:B------:R-:W-:Y:S01]  /*0940*/  UISETP.NE.AND UP2, UPT, UR5, 0x1, UPT ;  /* 0x000000010500788c */ /* 0x000fe2000bf45270 */
[----:B------:R-:W-:Y:S02]  /*0950*/  IMAD.MOV.U32 R18, RZ, RZ, -0x1 ;  /* 0xffffffffff127424 */ /* 0x000fe400078e00ff */
[----:B------:R-:W-:Y:S01]  /*0960*/  IMAD.MOV.U32 R2, RZ, RZ, -0x1 ;  /* 0xffffffffff027424 */ /* 0x000fe200078e00ff */
[----:B------:R-:W4:Y:S01]  /*0970*/  S2UR UR4, SR_CTAID.X ;  /* 0x00000000000479c3 */ /* 0x000f220000002500 */
[----:B------:R-:W-:-:S06]  /*0980*/  UP2UR UR48, UPR, URZ, 0x4 ;  /* 0x000000043f307883 */ /* 0x000fcc0008000000 */
[----:B------:R-:W-:Y:S01]  /*0990*/  @UP2 ULDC UR12, c[0x0][0x10] ;  /* 0x00000400000c2ab9 */ /* 0x000fe20000000800 */
[----:B------:R-:W-:Y:S01]  /*09a0*/  @UP2 UMOV UR7, URZ ;  /* 0x0000003f00072c82 */ /* 0x000fe20008000000 */
[----:B------:R-:W-:Y:S01]  /*09b0*/  @UP2 UMOV UR5, URZ ;  /* 0x0000003f00052c82 */ /* 0x000fe20008000000 */
[----:B012---:R-:W0:Y:S01]  /*09c0*/  LDC.64 R6, c[0x0][0x650] ;  /* 0x00019400ff067b82 */ /* 0x007e220000000a00 */
[----:B---3--:R-:W-:Y:S02]  /*09d0*/  @UP2 UMOV UR9, UR10 ;  /* 0x0000000a00092c82 */ /* 0x008fe40008000000 */
[----:B------:R-:W-:Y:S01]  /*09e0*/  @UP2 UMOV UR6, UR9 ;  /* 0x0000000900062c82 */ /* 0x000fe20008000000 */
[----:B------:R-:W-:Y:S01]  /*09f0*/  @!UP2 UMOV UR9, UR10 ;  /* 0x0000000a0009ac82 */ /* 0x000fe20008000000 */
[----:B----4-:R-:W-:-:S03]  /*0a00*/  @UP2 UIMAD.WIDE.U32 UR12, UR4, UR12, UR6 ;  /* 0x0000000c040c22a5 */ /* 0x010fc6000f8e0006 */
[----:B------:R-:W-:Y:S01]  /*0a10*/  @!UP2 ULDC UR6, c[0x0][0xc] ;  /* 0x000003000006aab9 */ /* 0x000fe20000000800 */
[----:B------:R-:W-:Y:S01]  /*0a20*/  @UP2 UIADD3 UR14, UR13, UR5, URZ ;  /* 0x000000050d0e2290 */ /* 0x000fe2000fffe03f */
[----:B------:R-:W-:Y:S02]  /*0a30*/  ULDC UR10, c[0x0][0xc] ;  /* 0x00000300000a7ab9 */ /* 0x000fe40000000800 */
[----:B------:R-:W-:Y:S01]  /*0a40*/  UMOV UR5, URZ ;  /* 0x0000003f00057c82 */ /* 0x000fe20008000000 */
[----:B------:R-:W-:Y:S01]  /*0a50*/  ULDC UR11, c[0x0][0x10] ;  /* 0x00000400000b7ab9 */ /* 0x000fe20000000800 */
[----:B------:R-:W-:Y:S02]  /*0a60*/  @!UP2 UIMAD.WIDE.U32 UR6, UR6, UR9, UR4 ;  /* 0x000000090606a2a5 */ /* 0x000fe4000f8e0004 */
[----:B------:R-:W-:Y:S01]  /*0a70*/  UIMAD.WIDE.U32 UR10, UR10, UR11, URZ ;  /* 0x0000000b0a0a72a5 */ /* 0x000fe2000f8e003f */
[----:B------:R-:W-:-:S03]  /*0a80*/  ULDC UR13, c[0x0][0x14] ;  /* 0x00000500000d7ab9 */ /* 0x000fc60000000800 */
[----:B------:R-:W-:Y:S02]  /*0a90*/  UIMAD.WIDE.U32 UR36, UR10, UR13, URZ ;  /* 0x0000000d0a2472a5 */ /* 0x000fe4000f8e003f */
[----:B------:R-:W-:Y:S01]  /*0aa0*/  UIMAD UR47, UR11, UR13, URZ ;  /* 0x0000000d0b2f72a4 */ /* 0x000fe2000f8e023f */
[----:B------:R-:W-:Y:S01]  /*0ab0*/  @!UP2 UMOV UR12, UR6 ;  /* 0x00000006000cac82 */ /* 0x000fe20008000000 */
[----:B------:R-:W-:Y:S02]  /*0ac0*/  @!UP2 UMOV UR14, UR7 ;  /* 0x00000007000eac82 */ /* 0x000fe40008000000 */
[----:B------:R-:W-:Y:S02]  /*0ad0*/  UIADD3 UR47, UR37, UR47, URZ ;  /* 0x0000002f252f7290 */ /* 0x000fe4000fffe03f */
[----:B------:R-:W-:-:S04]  /*0ae0*/  UIADD3 UR6, UP1, UR12, UR36, URZ ;  /* 0x000000240c067290 */ /* 0x000fc8000ff3e03f */
[----:B------:R-:W-:Y:S02]  /*0af0*/  UIADD3.X UR7, UR14, UR47, URZ, UP1, !UPT ;  /* 0x0000002f0e077290 */ /* 0x000fe40008ffe43f */
[----:B------:R-:W-:Y:S02]  /*0b00*/  USEL UR6, UR6, UR12, !UP0 ;  /* 0x0000000c06067287 */ /* 0x000fe4000c000000 */
[----:B------:R-:W-:-:S04]  /*0b10*/  USEL UR7, UR7, UR14, !UP0 ;  /* 0x0000000e07077287 */ /* 0x000fc8000c000000 */
[----:B0-----:R-:W-:Y:S01]  /*0b20*/  ISETP.LE.U32.AND P0, PT, R6, UR6, PT ;  /* 0x0000000606007c0c */ /* 0x001fe2000bf03070 */
[----:B------:R-:W-:Y:S02]  /*0b30*/  IMAD.U32 R16, RZ, RZ, UR6 ;  /* 0x00000006ff107e24 */ /* 0x000fe4000f8e00ff */
[----:B------:R-:W-:Y:S02]  /*0b40*/  IMAD.U32 R0, RZ, RZ, UR7 ;  /* 0x00000007ff007e24 */ /* 0x000fe4000f8e00ff */
[----:B------:R-:W-:-:S03]  /*0b50*/  IMAD.U32 R17, RZ, RZ, UR7 ;  /* 0x00000007ff117e24 */ /* 0x000fc6000f8e00ff */
[----:B------:R-:W-:Y:S02]  /*0b60*/  ISETP.GE.U32.AND.EX P0, PT, R0, R7, PT, P0 ;  /* 0x000000070000720c */ /* 0x000fe40003f06100 */
[----:B------:R-:W-:-:S11]  /*0b70*/  PRMT R0, RZ, 0x7610, R0 ;  /* 0x00007610ff007816 */ /* 0x000fd60000000000 */
[----:B------:R-:W-:Y:S05]  /*0b80*/  @P0 BRA `(.L_x_9) ;  /* 0x00000004008c0947 */ /* 0x000fea0003800000 */
[----:B------:R-:W-:Y:S01]  /*0b90*/  I2FP.F32.U32 R0, UR4 ;  /* 0x0000000400007c45 */ /* 0x000fe20008201000 */
[----:B------:R-:W-:Y:S01]  /*0ba0*/  ULDC.64 UR16, c[0x0][0x628] ;  /* 0x00018a0000107ab9 */ /* 0x000fe20000000a00 */
[----:B------:R-:W-:Y:S01]  /*0bb0*/  ULDC UR6, c[0x0][0x150] ;  /* 0x0000540000067ab9 */ /* 0x000fe20000000800 */
[----:B------:R-:W-:Y:S01]  /*0bc0*/  ISETP.NE.U32.AND P0, PT, RZ, UR16, PT ;  /* 0x00000010ff007c0c */ /* 0x000fe2000bf05070 */
[----:B------:R-:W-:Y:S01]  /*0bd0*/  ULDC UR15, c[0x0][0x630] ;  /* 0x00018c00000f7ab9 */ /* 0x000fe20000000800 */
[----:B------:R-:W-:Y:S01]  /*0be0*/  FMUL R0, R0, UR6 ;  /* 0x0000000600007c20 */ /* 0x000fe20008400000 */
[----:B------:R-:W-:Y:S01]  /*0bf0*/  R2UR UR19, R16 ;  /* 0x00000000101372ca */ /* 0x000fe200000e0000 */
[----:B------:R-:W-:Y:S01]  /*0c00*/  ULDC UR21, c[0x0][0x154] ;  /* 0x0000550000157ab9 */ /* 0x000fe20000000800 */
[----:B------:R-:W-:Y:S01]  /*0c10*/  ISETP.NE.AND.EX P0, PT, RZ, UR17, PT, P0 ;  /* 0x00000011ff007c0c */ /* 0x000fe2000bf05300 */
[----:B------:R0:W1:Y:S01]  /*0c20*/  F2I.U32.TRUNC.NTZ R2, R0 ;  /* 0x0000000000027305 */ /* 0x000062000020f000 */
[----:B------:R-:W-:-:S02]  /*0c30*/  R2UR UR20, R17 ;  /* 0x00000000111472ca */ /* 0x000fc400000e0000 */
[----:B------:R-:W-:Y:S02]  /*0c40*/  R2UR UR6, R16 ;  /* 0x00000000100672ca */ /* 0x000fe400000e0000 */
[----:B------:R-:W-:-:S07]  /*0c50*/  R2UR UR7, R17 ;  /* 0x00000000110772ca */ /* 0x000fce00000e0000 */
[----:B0-----:R-:W-:Y:S08]  /*0c60*/  @!P0 BRA `(.L_x_10) ;  /* 0x0000000000308947 */ /* 0x001ff00003800000 */
[----:B------:R-:W-:Y:S01]  /*0c70*/  R2UR UR6, R16 ;  /* 0x00000000100672ca */ /* 0x000fe200000e0000 */
[----:B------:R-:W-:Y:S01]  /*0c80*/  ULDC UR12, c[0x0][0x634] ;  /* 0x00018d00000c7ab9 */ /* 0x000fe20000000800 */
[----:B------:R-:W-:-:S11]  /*0c90*/  R2UR UR14, R17 ;  /* 0x00000000110e72ca */ /* 0x000fd600000e0000 */
[----:B------:R-:W-:-:S04]  /*0ca0*/  UIADD3 UR12, UP1, UR6, UR12, URZ ;  /* 0x0000000c060c7290 */ /* 0x000fc8000ff3e03f */
[----:B------:R-:W-:-:S04]  /*0cb0*/  UIADD3.X UR14, URZ, UR14, URZ, UP1, !UPT ;  /* 0x0000000e3f0e7290 */ /* 0x000fc80008ffe43f */
[----:B------:R-:W-:-:S04]  /*0cc0*/  UIMAD.WIDE.U32 UR6, UR14, UR16, URZ ;  /* 0x000000100e0672a5 */ /* 0x000fc8000f8e003f */
[----:B------:R-:W-:Y:S02]  /*0cd0*/  UIMAD.WIDE.U32 UR10, UP1, UR12, UR17, UR6 ;  /* 0x000000110c0a72a5 */ /* 0x000fe4000f820006 */
[----:B------:R-:W-:Y:S02]  /*0ce0*/  UIMAD.WIDE.U32 UR6, UR12, UR16, URZ ;  /* 0x000000100c0672a5 */ /* 0x000fe4000f8e003f */
[----:B------:R-:W-:Y:S02]  /*0cf0*/  UIADD3.X UR13, URZ, URZ, URZ, UP1, !UPT ;  /* 0x0000003f3f0d7290 */ /* 0x000fe40008ffe43f */
[----:B------:R-:W-:Y:S01]  /*0d00*/  UIADD3 URZ, UP1, UR7, UR10, URZ ;  /* 0x0000000a073f7290 */ /* 0x000fe2000ff3e03f */
[----:B------:R-:W-:-:S03]  /*0d10*/  UMOV UR12, UR11 ;  /* 0x0000000b000c7c82 */ /* 0x000fc60008000000 */
[----:B------:R-:W-:-:S12]  /*0d20*/  UIMAD.WIDE.U32.X UR6, UR14, UR17, UR12, UP1 ;  /* 0x000000110e0672a5 */ /* 0x000fd800088e040c */
.L_x_10:
[----:B------:R-:W-:Y:S01]  /*0d30*/  USHF.R.U64 UR5, UR6, UR15, UR7 ;  /* 0x0000000f06057299 */ /* 0x000fe20008001207 */
[----:B------:R-:W-:Y:S01]  /*0d40*/  I2FP.F32.U32 R0, UR9 ;  /* 0x0000000900007c45 */ /* 0x000fe20008201000 */
[----:B------:R-:W-:Y:S01]  /*0d50*/  USHF.R.U32.HI UR6, URZ, UR15, UR7 ;  /* 0x0000000f3f067299 */ /* 0x000fe20008011607 */
[----:B-1----:R-:W-:Y:S01]  /*0d60*/  R2UR UR14, R2 ;  /* 0x00000000020e72ca */ /* 0x002fe200000e0000 */
[----:B------:R-:W-:Y:S02]  /*0d70*/  UIADD3 UR17, UP1, URZ, -UR5, URZ ;  /* 0x800000053f117290 */ /* 0x000fe4000ff3e03f */
[----:B------:R-:W-:Y:S01]  /*0d80*/  FMUL R0, R0, UR21 ;  /* 0x0000001500007c20 */ /* 0x000fe20008400000 */
[----:B------:R-:W-:Y:S01]  /*0d90*/  ULDC.64 UR10, c[0x0][0x620] ;  /* 0x00018800000a7ab9 */ /* 0x000fe20000000a00 */
[----:B------:R-:W-:Y:S01]  /*0da0*/  UIADD3.X UR6, URZ, ~UR6, URZ, UP1, !UPT ;  /* 0x800000063f067290 */ /* 0x000fe20008ffe43f */
[----:B------:R-:W-:Y:S01]  /*0db0*/  UMOV UR12, UR19 ;  /* 0x00000013000c7c82 */ /* 0x000fe20008000000 */
[----:B------:R-:W-:-:S02]  /*0dc0*/  UMOV UR13, UR20 ;  /* 0x00000014000d7c82 */ /* 0x000fc40008000000 */
[----:B------:R-:W-:Y:S01]  /*0dd0*/  UIMAD UR6, UR6, UR10, URZ ;  /* 0x0000000a060672a4 */ /* 0x000fe2000f8e023f */
[----:B------:R-:W0:Y:S01]  /*0de0*/  F2I.U32.TRUNC.NTZ R0, R0 ;  /* 0x0000000000007305 */ /* 0x000e22000020f000 */
[----:B------:R-:W-:Y:S02]  /*0df0*/  UIMAD.WIDE.U32 UR12, UR17, UR10, UR12 ;  /* 0x0000000a110c72a5 */ /* 0x000fe4000f8e000c */
[----:B------:R-:W-:Y:S01]  /*0e00*/  UIMAD UR17, UR17, UR11, UR6 ;  /* 0x0000000b111172a4 */ /* 0x000fe2000f8e0206 */
[----:B------:R-:W-:Y:S01]  /*0e10*/  ULDC UR24, c[0x0][0x658] ;  /* 0x0001960000187ab9 */ /* 0x000fe20000000800 */
[----:B------:R-:W-:Y:S02]  /*0e20*/  UMOV UR22, 0xffffffff ;  /* 0xffffffff00167882 */ /* 0x000fe40000000000 */
[----:B------:R-:W-:Y:S01]  /*0e30*/  UIADD3 UR17, UR13, UR17, URZ ;  /* 0x000000110d117290 */ /* 0x000fe2000fffe03f */
[----:B------:R-:W-:Y:S01]  /*0e40*/  ULDC UR19, c[0x0][0x618] ;  /* 0x0001860000137ab9 */ /* 0x000fe20000000800 */
[----:B------:R-:W-:Y:S01]  /*0e50*/  ULDC.64 UR6, c[0x0][0x640] ;  /* 0x0001900000067ab9 */ /* 0x000fe20000000a00 */
[----:B------:R-:W-:Y:S01]  /*0e60*/  USHF.L.U32 UR13, UR22, UR24, URZ ;  /* 0x00000018160d7299 */ /* 0x000fe2000800063f */
[----:B------:R-:W-:Y:S01]  /*0e70*/  ISETP.NE.U32.AND P0, PT, RZ, UR6, PT ;  /* 0x00000006ff007c0c */ /* 0x000fe2000bf05070 */
[----:B------:R-:W-:-:S02]  /*0e80*/  USHF.R.U64 UR22, UR12, UR19, UR17 ;  /* 0x000000130c167299 */ /* 0x000fc40008001211 */
[----:B------:R-:W-:Y:S01]  /*0e90*/  USHF.R.U32.HI UR12, URZ, UR19, UR17 ;  /* 0x000000133f0c7299 */ /* 0x000fe20008011611 */
[----:B0-----:R-:W-:Y:S01]  /*0ea0*/  R2UR UR16, R0 ;  /* 0x00000000001072ca */ /* 0x001fe200000e0000 */
[----:B------:R-:W-:Y:S01]  /*0eb0*/  ULDC UR21, c[0x0][0x608] ;  /* 0x0001820000157ab9 */ /* 0x000fe20000000800 */
[----:B------:R-:W-:Y:S01]  /*0ec0*/  ISETP.NE.AND.EX P0, PT, RZ, UR7, PT, P0 ;  /* 0x00000007ff007c0c */ /* 0x000fe2000bf05300 */
[----:B------:R-:W-:Y:S02]  /*0ed0*/  USHF.R.U64 UR26, UR22, UR21, UR12 ;  /* 0x00000015161a7299 */ /* 0x000fe4000800120c */
[----:B------:R-:W-:Y:S01]  /*0ee0*/  USHF.R.U32.HI UR12, URZ, UR21, UR12 ;  /* 0x000000153f0c7299 */ /* 0x000fe2000801160c */
[----:B------:R-:W-:Y:S01]  /*0ef0*/  UMOV UR20, 0x1 ;  /* 0x0000000100147882 */ /* 0x000fe20000000000 */
[----:B------:R-:W-:Y:S02]  /*0f00*/  UIADD3 UR14, -UR14, URZ, URZ ;  /* 0x0000003f0e0e7290 */ /* 0x000fe4000fffe13f */
[----:B------:R-:W-:-:S02]  /*0f10*/  USHF.R.U64 UR27, UR26, UR24, UR12 ;  /* 0x000000181a1b7299 */ /* 0x000fc4000800120c */
[----:B------:R-:W-:Y:S01]  /*0f20*/  USHF.L.U32 UR19, UR20, UR24, URZ ;  /* 0x0000001814137299 */ /* 0x000fe2000800063f */
[----:B------:R-:W-:Y:S01]  /*0f30*/  ULDC UR15, c[0x0][0x144] ;  /* 0x00005100000f7ab9 */ /* 0x000fe20000000800 */
[----:B------:R-:W-:Y:S01]  /*0f40*/  ULDC UR10, c[0x0][0x600] ;  /* 0x00018000000a7ab9 */ /* 0x000fe20000000800 */
[----:B------:R-:W-:Y:S02]  /*0f50*/  ULOP3.LUT UR20, URZ, UR13, URZ, 0x33, !UPT ;  /* 0x0000000d3f147292 */ /* 0x000fe4000f8e333f */
[----:B------:R-:W-:Y:S02]  /*0f60*/  USHF.R.U32.HI UR13, URZ, UR24, UR12 ;  /* 0x000000183f0d7299 */ /* 0x000fe4000801160c */
[----:B------:R-:W-:Y:S02]  /*0f70*/  UIADD3 UR11, UR10, -0x1, URZ ;  /* 0xffffffff0a0b7890 */ /* 0x000fe4000fffe03f */
[----:B------:R-:W-:Y:S02]  /*0f80*/  UIADD3 UR23, -UR16, URZ, URZ ;  /* 0x0000003f10177290 */ /* 0x000fe4000fffe13f */
[----:B------:R-:W-:Y:S01]  /*0f90*/  UIMAD UR4, UR15, UR14, UR4 ;  /* 0x0000000e0f0472a4 */ /* 0x000fe2000f8e0204 */
[----:B------:R-:W-:Y:S01]  /*0fa0*/  ULDC UR28, c[0x0][0x148] ;  /* 0x00005200001c7ab9 */ /* 0x000fe20000000800 */
[----:B------:R-:W-:Y:S01]  /*0fb0*/  ULDC UR24, c[0x0][0x648] ;  /* 0x0001920000187ab9 */ /* 0x000fe20000000800 */
[----:B------:R-:W-:Y:S01]  /*0fc0*/  ULDC UR25, c[0x0][0x638] ;  /* 0x00018e0000197ab9 */ /* 0x000fe20000000800 */
[----:B------:R-:W-:Y:S01]  /*0fd0*/  UMOV UR12, UR27 ;  /* 0x0000001b000c7c82 */ /* 0x000fe20008000000 */
[----:B------:R-:W-:Y:S07]  /*0fe0*/  @!P0 BRA `(.L_x_11) ;  /* 0x0000000000308947 */ /* 0x000fee0003800000 */
[----:B------:R-:W-:Y:S02]  /*0ff0*/  ULDC UR16, c[0x0][0x64c] ;  /* 0x0001930000107ab9 */ /* 0x000fe40000000800 */
        /* <DEDUP_REMOVED lines=8> */
[----:B------:R-:W-:-:S07]  /*1080*/  UIMAD.WIDE.U32.X UR6, UR21, UR7, UR16, UP1 ;  /* 0x00000007150672a5 */ /* 0x000fce00088e0410 */
[----:B------:R-:W-:Y:S01]  /*1090*/  UMOV UR12, UR6 ;  /* 0x00000006000c7c82 */ /* 0x000fe20008000000 */
[----:B------:R-:W-:-:S05]  /*10a0*/  UMOV UR13, UR7 ;  /* 0x00000007000d7c82 */ /* 0x000fca0008000000 */
.L_x_11:
[----:B------:R-:W-:Y:S01]  /*10b0*/  UISETP.NE.AND UP1, UPT, UR48, URZ, UPT ;  /* 0x0000003f3000728c */ /* 0x000fe2000bf25270 */
[----:B------:R-:W-:Y:S01]  /*10c0*/  IMAD.MOV.U32 R0, RZ, RZ, 0x1 ;  /* 0x00000001ff007424 */ /* 0x000fe200078e00ff */
[----:B------:R-:W-:Y:S01]  /*10d0*/  USHF.R.U64 UR6, UR12, UR24, UR13 ;  /* 0x000000180c067299 */ /* 0x000fe2000800120d */
[----:B------:R-:W-:Y:S01]  /*10e0*/  IMAD.U32 R2, RZ, RZ, UR5 ;  /* 0x00000005ff027e24 */ /* 0x000fe2000f8e00ff */
[----:B------:R-:W-:Y:S02]  /*10f0*/  ULOP3.LUT UR20, UR26, UR20, URZ, 0xc0, !UPT ;  /* 0x000000141a147292 */ /* 0x000fe4000f8ec03f */
[----:B------:R-:W-:Y:S02]  /*1100*/  UIADD3 UR7, -UR6, URZ, URZ ;  /* 0x0000003f06077290 */ /* 0x000fe4000fffe13f */
[----:B------:R-:W-:Y:S02]  /*1110*/  UIMAD UR19, UR19, UR6, UR20 ;  /* 0x00000006131372a4 */ /* 0x000fe4000f8e0214 */
[----:B------:R-:W-:-:S02]  /*1120*/  ULOP3.LUT UR11, UR22, UR11, URZ, 0xc0, !UPT ;  /* 0x0000000b160b7292 */ /* 0x000fc4000f8ec03f */
[----:B------:R-:W-:Y:S02]  /*1130*/  @UP1 UIMAD UR4, UR28, UR23, UR9 ;  /* 0x000000171c0412a4 */ /* 0x000fe4000f8e0209 */
[----:B------:R-:W-:-:S03]  /*1140*/  UIMAD UR6, UR7, UR25, UR27 ;  /* 0x00000019070672a4 */ /* 0x000fc6000f8e021b */
[----:B------:R-:W-:Y:S01]  /*1150*/  ULDC UR7, c[0x0][0x610] ;  /* 0x0001840000077ab9 */ /* 0x000fe20000000800 */
[----:B------:R-:W-:Y:S02]  /*1160*/  UIMAD UR6, UR6, UR10, UR11 ;  /* 0x0000000a060672a4 */ /* 0x000fe4000f8e020b */
[----:B------:R-:W-:-:S04]  /*1170*/  UIMAD UR4, UR19, UR7, UR4 ;  /* 0x00000007130472a4 */ /* 0x000fc8000f8e0204 */
[----:B------:R-:W-:Y:S02]  /*1180*/  USEL UR7, UR6, UR4, !UP1 ;  /* 0x0000000406077287 */ /* 0x000fe4000c800000 */
[----:B------:R-:W-:-:S04]  /*1190*/  USEL UR4, UR4, UR6, !UP1 ;  /* 0x0000000604047287 */ /* 0x000fc8000c800000 */
[----:B------:R-:W-:Y:S02]  /*11a0*/  IMAD.U32 R18, RZ, RZ, UR7 ;  /* 0x00000007ff127e24 */ /* 0x000fe4000f8e00ff */
[----:B------:R-:W-:-:S07]  /*11b0*/  IMAD.U32 R19, RZ, RZ, UR4 ;  /* 0x00000004ff137e24 */ /* 0x000fce000f8e00ff */
.L_x_9:
[----:B------:R-:W-:Y:S02]  /*11c0*/  ULDC UR4, c[0x0][0x28c] ;  /* 0x0000a30000047ab9 */ /* 0x000fe40000000800 */
[----:B------:R-:W-:-:S04]  /*11d0*/  UIADD3 UR4, UR4, 0x1f, URZ ;  /* 0x0000001f04047890 */ /* 0x000fc8000fffe03f */
[----:B------:R-:W-:-:S04]  /*11e0*/  USHF.R.S32.HI UR5, URZ, 0x1f, UR4 ;  /* 0x0000001f3f057899 */ /* 0x000fc80008011404 */
[----:B------:R-:W-:-:S04]  /*11f0*/  ULEA.HI UR5, UR5, UR4, URZ, 0x5 ;  /* 0x0000000405057291 */ /* 0x000fc8000f8f283f */
[----:B------:R-:W-:Y:S01]  /*1200*/  USHF.R.S32.HI UR49, URZ, 0x5, UR5 ;  /* 0x000000053f317899 */ /* 0x000fe20008011405 */
[----:B------:R-:W-:Y:S11]  /*1210*/  @!P1 BRA `(.L_x_12) ;  /* 0x0000003000089947 */ /* 0x000ff60003800000 */
[----:B------:R-:W-:-:S06]  /*1220*/  UISETP.GT.U32.AND UP1, UPT, UR18, 0x1, UPT ;  /* 0x000000011200788c */ /* 0x000fcc000bf24070 */
[----:B------:R-:W-:-:S13]  /*1230*/  PLOP3.LUT P0, PT, PT, PT, UP1, 0x80, 0x0 ;  /* 0x000000000000781c */ /* 0x000fda0003f0f018 */
[----:B------:R-:W-:Y:S05]  /*1240*/  @P0 EXIT ;  /* 0x000000000000094d */ /* 0x000fea0003800000 */
.L_x_13:
[----:B------:R-:W-:-:S08]  /*1250*/  NOP ;  /* 0x0000000000007918 */ /* 0x000fd00000000000 */
[----:B------:R-:W0:Y:S02]  /*1260*/  USETMAXREG.TRY_ALLOC.CTAPOOL UP1, 0xe8 ;  /* 0x000000e8000079c8 */ /* 0x000e240008020600 */
[----:B0-----:R-:W-:-:S13]  /*1270*/  PLOP3.LUT P0, PT, PT, PT, UP1, 0x80, 0x0 ;  /* 0x000000000000781c */ /* 0x001fda0003f0f018 */
[----:B------:R-:W-:Y:S05]  /*1280*/  @!P0 BRA `(.L_x_13) ;  /* 0xfffffffc00f08947 */ /* 0x000fea000383ffff */
[----:B------:R-:W-:-:S13]  /*1290*/  LOP3.LUT P0, RZ, R0, 0xff, RZ, 0xc0, !PT ;  /* 0x000000ff00ff7812 */ /* 0x000fda000780c0ff */
[----:B------:R-:W-:Y:S05]  /*12a0*/  @!P0 EXIT ;  /* 0x000000000000894d */ /* 0x000fea0003800000 */
[----:B------:R-:W0:Y:S01]  /*12b0*/  S2UR UR5, SR_CgaCtaId ;  /* 0x00000000000579c3 */ /* 0x000e220000008800 */
[----:B------:R-:W-:Y:S01]  /*12c0*/  SHF.R.S32.HI R0, RZ, 0x1f, R3 ;  /* 0x0000001fff007819 */ /* 0x000fe20000011403 */
[----:B------:R-:W-:Y:S01]  /*12d0*/  USHF.R.U32.HI UR4, URZ, 0x2, UR49 ;  /* 0x000000023f047899 */ /* 0x000fe20008011631 */
[----:B------:R-:W-:Y:S02]  /*12e0*/  UMOV UR38, 0x400 ;  /* 0x0000040000267882 */ /* 0x000fe40000000000 */
[CC--:B------:R-:W-:Y:S01]  /*12f0*/  LEA.HI R4, R0.reuse, R3.reuse, RZ, 0x2 ;  /* 0x0000000300047211 */ /* 0x0c0fe200078f10ff */
[----:B------:R-:W-:Y:S01]  /*1300*/  ULOP3.LUT UR40, UR49, 0x3, URZ, 0xc0, !UPT ;  /* 0x0000000331287892 */ /* 0x000fe2000f8ec03f */
[----:B------:R-:W-:Y:S01]  /*1310*/  LEA.HI R6, R0, R3, RZ, 0x5 ;  /* 0x0000000300067211 */ /* 0x000fe200078f28ff */
[----:B------:R-:W1:Y:S01]  /*1320*/  LDC R7, c[0x0][0x288] ;  /* 0x0000a200ff077b82 */ /* 0x000e620000000800 */
[--C-:B------:R-:W-:Y:S01]  /*1330*/  SHF.R.S32.HI R56, RZ, 0x2, R4.reuse ;  /* 0x00000002ff387819 */ /* 0x100fe20000011404 */
[----:B------:R-:W-:Y:S01]  /*1340*/  VIADD R0, R61, 0xffffffff ;  /* 0xffffffff3d007836 */ /* 0x000fe20000000000 */
[----:B------:R-:W-:Y:S01]  /*1350*/  SHF.R.S32.HI R5, RZ, 0x1f, R4 ;  /* 0x0000001fff057819 */ /* 0x000fe20000011404 */
[----:B------:R-:W-:Y:S01]  /*1360*/  ULOP3.LUT UR4, UR4, 0x1, URZ, 0xc0, !UPT ;  /* 0x0000000104047892 */ /* 0x000fe2000f8ec03f */
[----:B------:R-:W-:Y:S01]  /*1370*/  LOP3.LUT R4, R4, 0xfffffffc, RZ, 0xc0, !PT ;  /* 0xfffffffc04047812 */ /* 0x000fe200078ec0ff */
[----:B------:R-:W-:Y:S01]  /*1380*/  USEL UR40, UR40, URZ, !UP0 ;  /* 0x0000003f28287287 */ /* 0x000fe2000c000000 */
[----:B------:R-:W-:Y:S01]  /*1390*/  LEA.HI R5, R5, R56, RZ, 0x3 ;  /* 0x0000003805057211 */ /* 0x000fe200078f18ff */
[----:B------:R-:W-:Y:S01]  /*13a0*/  UISETP.EQ.U32.AND UP0, UPT, UR4, 0x1, !UP0 ;  /* 0x000000010400788c */ /* 0x000fe2000c702070 */
[C---:B------:R-:W-:Y:S01]  /*13b0*/  ISETP.NE.AND P0, PT, R0.reuse, RZ, PT ;  /* 0x000000ff0000720c */ /* 0x040fe20003f05270 */
[----:B------:R-:W-:Y:S01]  /*13c0*/  IMAD.IADD R4, R3, 0x1, -R4 ;  /* 0x0000000103047824 */ /* 0x000fe200078e0a04 */
[----:B------:R-:W-:Y:S01]  /*13d0*/  LOP3.LUT R5, R5, 0xfffffff8, RZ, 0xc0, !PT ;  /* 0xfffffff805057812 */ /* 0x000fe200078ec0ff */
[----:B------:R-:W-:Y:S01]  /*13e0*/  IMAD.SHL.U32 R0, R0, 0x8, RZ ;  /* 0x0000000800007824 */ /* 0x000fe200078e00ff */
[----:B------:R-:W-:Y:S01]  /*13f0*/  SHF.R.S32.HI R3, RZ, 0x5, R6 ;  /* 0x00000005ff037819 */ /* 0x000fe20000011406 */
[----:B------:R-:W-:Y:S01]  /*1400*/  UISETP.LT.AND UP1, UPT, UR49, 0x1, UPT ;  /* 0x000000013100788c */ /* 0x000fe2000bf21270 */
[----:B------:R-:W-:Y:S01]  /*1410*/  IMAD.SHL.U32 R58, R4, 0x2, RZ ;  /* 0x00000002043a7824 */ /* 0x000fe200078e00ff */
[----:B0-----:R-:W-:Y:S01]  /*1420*/  ULEA UR38, UR5, UR38, 0x18 ;  /* 0x0000002605267291 */ /* 0x001fe2000f8ec03f */
[----:B------:R-:W-:Y:S01]  /*1430*/  IMAD.IADD R56, R56, 0x1, -R5 ;  /* 0x0000000138387824 */ /* 0x000fe200078e0a05 */
[----:B------:R-:W-:Y:S01]  /*1440*/  LOP3.LUT R0, R0, 0x8, RZ, 0xc0, !PT ;  /* 0x0000000800007812 */ /* 0x000fe200078ec0ff */
[----:B------:R-:W-:Y:S01]  /*1450*/  ULDC UR39, c[0x0][0x658] ;  /* 0x0001960000277ab9 */ /* 0x000fe20000000800 */
[----:B------:R-:W-:Y:S01]  /*1460*/  UIADD3 UR4, UR38, 0x180, URZ ;  /* 0x0000018026047890 */ /* 0x000fe2000fffe03f */
[C-C-:B------:R-:W-:Y:S01]  /*1470*/  IMAD R64, R3.reuse, -0x10, -R56.reuse ;  /* 0xfffffff003407824 */ /* 0x140fe200078e0a38 */
[----:B------:R-:W-:Y:S01]  /*1480*/  UIADD3 UR5, UR38, 0x2180, URZ ;  /* 0x0000218026057890 */ /* 0x000fe2000fffe03f */
[--C-:B------:R-:W-:Y:S01]  /*1490*/  SHF.R.S32.HI R57, RZ, 0x1f, R56.reuse ;  /* 0x0000001fff397819 */ /* 0x100fe20000011438 */
[----:B------:R-:W-:Y:S01]  /*14a0*/  UIADD3 UR52, UR38, 0x50, URZ ;  /* 0x0000005026347890 */ /* 0x000fe2000fffe03f */
[----:B------:R-:W-:Y:S01]  /*14b0*/  SEL R66, RZ, 0x1, P0 ;  /* 0x00000001ff427807 */ /* 0x000fe20000000000 */
[----:B------:R-:W-:Y:S01]  /*14c0*/  USHF.R.U32.HI UR4, URZ, 0x4, UR4 ;  /* 0x000000043f047899 */ /* 0x000fe20008011604 */
[----:B-1----:R-:W-:Y:S01]  /*14d0*/  IMAD R60, R4, -0x2, R7 ;  /* 0xfffffffe043c7824 */ /* 0x002fe200078e0207 */
[----:B------:R-:W-:Y:S01]  /*14e0*/  USHF.R.U32.HI UR5, URZ, 0x4, UR5 ;  /* 0x000000043f057899 */ /* 0x000fe20008011605 */
[----:B------:R-:W-:Y:S01]  /*14f0*/  IMAD.WIDE R56, R3, 0x10, R56 ;  /* 0x0000001003387825 */ /* 0x000fe200078e0238 */
[----:B------:R-:W-:Y:S01]  /*1500*/  UMOV UR6, 0xffffffff ;  /* 0xffffffff00067882 */ /* 0x000fe20000000000 */
[----:B------:R-:W-:Y:S01]  /*1510*/  ULDC UR8, c[0x0][0x284] ;  /* 0x0000a10000087ab9 */ /* 0x000fe20000000800 */
[----:B------:R-:W-:Y:S01]  /*1520*/  USEL UR41, UR49, 0x1, UP1 ;  /* 0x0000000131297887 */ /* 0x000fe20008800000 */
[----:B------:R-:W-:Y:S01]  /*1530*/  LEA R61, R61, UR52, 0x3 ;  /* 0x000000343d3d7c11 */ /* 0x000fe2000f8e18ff */
[----:B------:R-:W-:Y:S01]  /*1540*/  USHF.L.U32 UR6, UR6, UR39, URZ ;  /* 0x0000002706067299 */ /* 0x000fe2000800063f */
[C---:B------:R-:W-:Y:S01]  /*1550*/  LOP3.LUT R67, R0.reuse, 0x8, RZ, 0x3c, !PT ;  /* 0x0000000800437812 */ /* 0x040fe200078e3cff */
[----:B------:R-:W-:Y:S01]  /*1560*/  ULOP3.LUT UR4, UR4, 0x3fff, URZ, 0xc0, !UPT ;  /* 0x00003fff04047892 */ /* 0x000fe2000f8ec03f */
[----:B------:R-:W-:Y:S01]  /*1570*/  LOP3.LUT R62, R0, 0x18, RZ, 0x3c, !PT ;  /* 0x00000018003e7812 */ /* 0x000fe200078e3cff */
[----:B------:R-:W-:Y:S01]  /*1580*/  ULOP3.LUT UR5, UR5, 0x3fff, URZ, 0xc0, !UPT ;  /* 0x00003fff05057892 */ /* 0x000fe2000f8ec03f */
[----:B------:R-:W-:Y:S01]  /*1590*/  SHF.R.S32.HI R59, RZ, 0x1f, R58 ;  /* 0x0000001fff3b7819 */ /* 0x000fe2000001143a */
[----:B------:R-:W-:Y:S01]  /*15a0*/  VIADD R64, R64, UR8 ;  /* 0x0000000840407c36 */ /* 0x000fe20008000000 */
[----:B------:R-:W-:Y:S01]  /*15b0*/  UMOV UR7, 0x1 ;  /* 0x0000000100077882 */ /* 0x000fe20000000000 */
[----:B------:R-:W-:-:S02]  /*15c0*/  USHF.L.U32 UR50, UR49, 0x1, URZ ;  /* 0x0000000131327899 */ /* 0x000fc4000800063f */
[----:B------:R-:W-:Y:S02]  /*15d0*/  USHF.L.U64.HI UR51, UR36, 0x1, UR47 ;  /* 0x0000000124337899 */ /* 0x000fe4000801022f */
[----:B------:R-:W-:Y:S02]  /*15e0*/  USHF.L.U32 UR39, UR7, UR39, URZ ;  /* 0x0000002707277299 */ /* 0x000fe4000800063f */
[----:B------:R-:W-:Y:S02]  /*15f0*/  UIADD3 UR41, -UR41, UR49, URZ ;  /* 0x0000003129297290 */ /* 0x000fe4000fffe13f */
[----:B------:R-:W-:Y:S02]  /*1600*/  ULOP3.LUT UR42, URZ, UR6, URZ, 0x33, !UPT ;  /* 0x000000063f2a7292 */ /* 0x000fe4000f8e333f */
[----:B------:R-:W-:Y:S02]  /*1610*/  USEL UR43, URZ, 0x1, !UP0 ;  /* 0x000000013f2b7887 */ /* 0x000fe4000c000000 */
[----:B------:R-:W-:-:S02]  /*1620*/  ULOP3.LUT UR44, UR4, 0x10000, URZ, 0xfc, !UPT ;  /* 0x00010000042c7892 */ /* 0x000fc4000f8efc3f */
[----:B------:R-:W-:-:S12]  /*1630*/  ULOP3.LUT UR45, UR5, 0x10000, URZ, 0xfc, !UPT ;  /* 0x00010000052d7892 */ /* 0x000fd8000f8efc3f */
.L_x_101:
[----:B------:R-:W-:-:S04]  /*1640*/  SHF.L.U32 R0, R66, 0x1f, RZ ;  /* 0x0000001f42007819 */ /* 0x000fc800000006ff */
[----:B------:R-:W0:Y:S02]  /*1650*/  SYNCS.PHASECHK.TRANS64.TRYWAIT P0, [R61+URZ+-0x8], R0 ;  /* 0xfffff8003d0075a7 */ /* 0x000e24000800017f */
[----:B01-34-:R-:W-:Y:S05]  /*1660*/  @!P0 BRA `(.L_x_14) ;  /* 0x0000003800e48947 */ /* 0x01bfea0003800000 */
.L_x_123:
[----:B------:R-:W-:Y:S02]  /*1670*/  ULDC UR4, c[0x0][0x28c] ;  /* 0x0000a30000047ab9 */ /* 0x000fe40000000800 */
[----:B------:R-:W-:-:S13]  /*1680*/  ISETP.LT.AND P0, PT, RZ, UR4, PT ;  /* 0x00000004ff007c0c */ /* 0x000fda000bf01270 */
[----:B------:R-:W-:Y:S05]  /*1690*/  @P0 BRA `(.L_x_15) ;  /* 0x0000000000400947 */ /* 0x000fea0003800000 */
[----:B0-----:R-:W-:Y:S01]  /*16a0*/  MOV R0, 0x0 ;  /* 0x0000000000007802 */ /* 0x001fe20000000f00 */
[----:B------:R-:W-:Y:S01]  /*16b0*/  ULDC.64 UR4, c[0x4][0x68] ;  /* 0x01001a0000047ab9 */ /* 0x000fe20000000a00 */
[----:B------:R-:W-:Y:S01]  /*16c0*/  ULDC.64 UR6, c[0x4][0x8] ;  /* 0x0100020000067ab9 */ /* 0x000fe20000000a00 */
[----:B------:R-:W-:Y:S01]  /*16d0*/  IMAD.U32 R4, RZ, RZ, UR4 ;  /* 0x00000004ff047e24 */ /* 0x000fe2000f8e00ff */
[----:B------:R0:W1:Y:S01]  /*16e0*/  LDC.64 R14, c[0x4][R0] ;  /* 0x01000000000e7b82 */ /* 0x0000620000000a00 */
[----:B------:R-:W-:Y:S01]  /*16f0*/  IMAD.U32 R5, RZ, RZ, UR5 ;  /* 0x00000005ff057e24 */ /* 0x000fe2000f8e00ff */
[----:B------:R-:W-:Y:S01]  /*1700*/  ULDC.64 UR4, c[0x4][0x70] ;  /* 0x01001c0000047ab9 */ /* 0x000fe20000000a00 */
[----:B------:R-:W-:Y:S02]  /*1710*/  IMAD.U32 R10, RZ, RZ, UR6 ;  /* 0x00000006ff0a7e24 */ /* 0x000fe4000f8e00ff */
[----:B------:R-:W-:Y:S02]  /*1720*/  IMAD.U32 R6, RZ, RZ, UR4 ;  /* 0x00000004ff067e24 */ /* 0x000fe4000f8e00ff */
[----:B------:R-:W-:-:S02]  /*1730*/  IMAD.U32 R7, RZ, RZ, UR5 ;  /* 0x00000005ff077e24 */ /* 0x000fc4000f8e00ff */
[----:B------:R-:W-:Y:S02]  /*1740*/  IMAD.U32 R11, RZ, RZ, UR7 ;  /* 0x00000007ff0b7e24 */ /* 0x000fe4000f8e00ff */
[----:B------:R-:W-:Y:S02]  /*1750*/  IMAD.MOV.U32 R8, RZ, RZ, 0x1e1 ;  /* 0x000001e1ff087424 */ /* 0x000fe400078e00ff */
[----:B------:R-:W-:Y:S02]  /*1760*/  IMAD.MOV.U32 R12, RZ, RZ, 0x1 ;  /* 0x00000001ff0c7424 */ /* 0x000fe400078e00ff */
[----:B0-----:R-:W-:-:S07]  /*1770*/  IMAD.MOV.U32 R13, RZ, RZ, RZ ;  /* 0x000000ffff0d7224 */ /* 0x001fce00078e00ff */
[----:B------:R-:W-:-:S07]  /*1780*/  LEPC R20, `(.L_x_15) ;  /* 0x000000001014794e */ /* 0x000fce0000000000 */
[----:B-1---5:R-:W-:Y:S05]  /*1790*/  CALL.ABS.NOINC R14 ;  /* 0x000000000e007343 */ /* 0x022fea0003c00000 */
.L_x_15:
[----:B------:R-:W-:-:S06]  /*17a0*/  ULOP3.LUT UR4, UR46, 0x1, URZ, 0xfc, !UPT ;  /* 0x000000012e047892 */ /* 0x000fcc000f8efc3f */
[----:B0-----:R-:W-:-:S05]  /*17b0*/  IMAD.U32 R0, RZ, RZ, UR4 ;  /* 0x00000004ff007e24 */ /* 0x001fca000f8e00ff */
[----:B------:R-:W-:-:S13]  /*17c0*/  ISETP.NE.AND P0, PT, R0, 0x3, PT ;  /* 0x000000030000780c */ /* 0x000fda0003f05270 */
[----:B------:R-:W-:Y:S05]  /*17d0*/  @!P0 BRA `(.L_x_16) ;  /* 0x0000000000048947 */ /* 0x000fea0003800000 */
[----:B------:R-:W-:Y:S01]  /*17e0*/  BPT.TRAP 0x1 ;  /* 0x000000040000795c */ /* 0x000fe20000300000 */
.L_x_16:
[----:B------:R-:W-:Y:S02]  /*17f0*/  IMAD.U32 R3, RZ, RZ, UR40 ;  /* 0x00000028ff037e24 */ /* 0x000fe4000f8e00ff */
[----:B------:R-:W-:-:S03]  /*1800*/  IMAD.U32 R0, RZ, RZ, UR43 ;  /* 0x0000002bff007e24 */ /* 0x000fc6000f8e00ff */
[----:B------:R-:W-:Y:S02]  /*1810*/  LEA R3, R3, UR38, 0x3 ;  /* 0x0000002603037c11 */ /* 0x000fe4000f8e18ff */
[----:B------:R-:W-:-:S04]  /*1820*/  SHF.L.U32 R0, R0, 0x1f, RZ ;  /* 0x0000001f00007819 */ /* 0x000fc800000006ff */
[----:B------:R0:W1:Y:S01]  /*1830*/  SYNCS.PHASECHK.TRANS64.TRYWAIT P1, [R3+URZ], R0 ;  /* 0x00000000030075a7 */ /* 0x000062000802017f */
[----:B------:R-:W-:Y:S05]  /*1840*/  @!P0 BRA `(.L_x_17) ;  /* 0x0000000000048947 */ /* 0x000fea0003800000 */
[----:B------:R-:W-:Y:S01]  /*1850*/  BPT.TRAP 0x1 ;  /* 0x000000040000795c */ /* 0x000fe20000300000 */
.L_x_17:
[----:B-1----:R-:W-:Y:S05]  /*1860*/  @P1 BRA `(.L_x_18) ;  /* 0x0000000000081947 */ /* 0x002fea0003800000 */
[----:B------:R-:W1:Y:S02]  /*1870*/  SYNCS.PHASECHK.TRANS64.TRYWAIT P1, [R3+URZ], R0 ;  /* 0x00000000030075a7 */ /* 0x000e64000802017f */
[----:B-1----:R-:W-:Y:S05]  /*1880*/  @!P1 BRA `(.L_x_19) ;  /* 0x0000003800709947 */ /* 0x002fea0003800000 */
.L_x_18:
[----:B------:R-:W-:Y:S05]  /*1890*/  WARPSYNC.ALL ;  /* 0x0000000000007948 */ /* 0x000fea0003800000 */
[----:B------:R-:W-:Y:S01]  /*18a0*/  ULEA UR4, UR40, UR44, 0x7 ;  /* 0x0000002c28047291 */ /* 0x000fe2000f8e383f */
[----:B------:R-:W-:Y:S01]  /*18b0*/  WARPGROUP.ARRIVE ;  /* 0x00000000000079c5 */ /* 0x000fe20000000000 */
[----:B------:R-:W-:Y:S01]  /*18c0*/  ULEA UR6, UR40, UR45, 0x7 ;  /* 0x0000002d28067291 */ /* 0x000fe2000f8e383f */
[----:B01----:R-:W-:Y:S01]  /*18d0*/  IMAD.U32 R0, RZ, RZ, UR41 ;  /* 0x00000029ff007e24 */ /* 0x003fe2000f8e00ff */
[----:B------:R-:W-:Y:S01]  /*18e0*/  UMOV UR5, 0xc0000010 ;  /* 0xc000001000057882 */ /* 0x000fe20000000000 */
[----:B------:R-:W-:-:S03]  /*18f0*/  UMOV UR7, 0xc0000010 ;  /* 0xc000001000077882 */ /* 0x000fc60000000000 */
[----:B------:R-:W-:-:S03]  /*1900*/  ISETP.GE.AND P1, PT, R0, 0x1, PT ;  /* 0x000000010000780c */ /* 0x000fc60003f26270 */
[----:B------:R-:W-:Y:S03]  /*1910*/  IGMMA.64x64x32.S8.S8 R24, gdesc[UR4], RZ, !UPT, gsb0 ;  /* 0x01e00000041879f1 */ /* 0x000fe6000c0410ff */
[----:B------:R-:W-:-:S07]  /*1920*/  WARPGROUP.DEPBAR.LE gsb0, 0x0 ;  /* 0x00008000000079c5 */ /* 0x000fce0000010000 */
[----:B------:R-:W-:Y:S05]  /*1930*/  @!P1 BRA `(.L_x_20) ;  /* 0x0000000000b89947 */ /* 0x000fea0003800000 */
[----:B------:R-:W-:Y:S01]  /*1940*/  UIADD3 UR4, UR40, 0x1, URZ ;  /* 0x0000000128047890 */ /* 0x000fe2000fffe03f */
[----:B------:R-:W-:Y:S01]  /*1950*/  IMAD.U32 R0, RZ, RZ, UR41 ;  /* 0x00000029ff007e24 */ /* 0x000fe2000f8e00ff */
[----:B------:R-:W-:Y:S02]  /*1960*/  UMOV UR9, UR40 ;  /* 0x0000002800097c82 */ /* 0x000fe40008000000 */
[----:B------:R-:W-:-:S04]  /*1970*/  UISETP.NE.AND UP0, UPT, UR4, 0x4, UPT ;  /* 0x000000040400788c */ /* 0x000fc8000bf05270 */
[----:B------:R-:W-:Y:S02]  /*1980*/  USEL UR5, URZ, 0x1, UP0 ;  /* 0x000000013f057887 */ /* 0x000fe40008000000 */
[----:B------:R-:W-:Y:S02]  /*1990*/  USEL UR8, UR4, URZ, UP0 ;  /* 0x0000003f04087287 */ /* 0x000fe40008000000 */
[----:B------:R-:W-:-:S06]  /*19a0*/  ULOP3.LUT UR5, UR43, UR5, URZ, 0x3c, !UPT ;  /* 0x000000052b057292 */ /* 0x000fcc000f8e3c3f */
[----:B------:R-:W-:-:S07]  /*19b0*/  IMAD.U32 R5, RZ, RZ, UR5 ;  /* 0x00000005ff057e24 */ /* 0x000fce000f8e00ff */
.L_x_27:
[----:B01----:R-:W-:Y:S05]  /*19c0*/  @!P0 BRA `(.L_x_21) ;  /* 0x0000000000048947 */ /* 0x003fea0003800000 */
[----:B------:R-:W-:Y:S01]  /*19d0*/  BPT.TRAP 0x1 ;  /* 0x000000040000795c */ /* 0x000fe20000300000 */
.L_x_21:
[----:B------:R-:W-:Y:S01]  /*19e0*/  ULEA UR4, UR8, UR38, 0x3 ;  /* 0x0000002608047291 */ /* 0x000fe2000f8e183f */
[----:B------:R-:W-:-:S08]  /*19f0*/  SHF.L.U32 R3, R5, 0x1f, RZ ;  /* 0x0000001f05037819 */ /* 0x000fd000000006ff */
[----:B------:R0:W1:Y:S01]  /*1a00*/  SYNCS.PHASECHK.TRANS64.TRYWAIT P1, [UR4], R3 ;  /* 0x00000003ff0075a7 */ /* 0x0000620008020144 */
[----:B------:R-:W-:Y:S05]  /*1a10*/  @!P0 BRA `(.L_x_22) ;  /* 0x0000000000048947 */ /* 0x000fea0003800000 */
[----:B------:R-:W-:Y:S01]  /*1a20*/  BPT.TRAP 0x1 ;  /* 0x000000040000795c */ /* 0x000fe20000300000 */
.L_x_22:
[----:B-1----:R-:W-:Y:S05]  /*1a30*/  @P1 BRA `(.L_x_23) ;  /* 0x0000000000081947 */ /* 0x002fea0003800000 */
[----:B------:R-:W1:Y:S02]  /*1a40*/  SYNCS.PHASECHK.TRANS64.TRYWAIT P1, [UR4], R3 ;  /* 0x00000003ff0075a7 */ /* 0x000e640008020144 */
[----:B-1----:R-:W-:Y:S05]  /*1a50*/  @!P1 BRA `(.L_x_24) ;  /* 0x0000003800109947 */ /* 0x002fea0003800000 */
.L_x_23:
[----:B------:R-:W-:Y:S01]  /*1a60*/  ULEA UR4, UR8, UR44, 0x7 ;  /* 0x0000002c08047291 */ /* 0x000fe2000f8e383f */
[----:B------:R-:W-:Y:S01]  /*1a70*/  WARPGROUP.ARRIVE ;  /* 0x00000000000079c5 */ /* 0x000fe20000000000 */
[----:B------:R-:W-:Y:S01]  /*1a80*/  ULEA UR6, UR8, UR45, 0x7 ;  /* 0x0000002d08067291 */ /* 0x000fe2000f8e383f */
[----:B------:R-:W-:Y:S01]  /*1a90*/  UMOV UR5, 0xc0000010 ;  /* 0xc000001000057882 */ /* 0x000fe20000000000 */
[----:B------:R-:W-:-:S07]  /*1aa0*/  UMOV UR7, 0xc0000010 ;  /* 0xc000001000077882 */ /* 0x000fce0000000000 */
[----:B------:R-:W-:Y:S03]  /*1ab0*/  IGMMA.64x64x32.S8.S8 R24, gdesc[UR4], R24, gsb0 ;  /* 0x01e00000041879f1 */ /* 0x000fe60008041018 */
[----:B------:R-:W-:Y:S02]  /*1ac0*/  WARPGROUP.DEPBAR.LE gsb0, 0x0 ;  /* 0x00008000000079c5 */ /* 0x000fe40000010000 */
[----:B------:R-:W-:Y:S05]  /*1ad0*/  @!P0 BRA `(.L_x_25) ;  /* 0x0000000000048947 */ /* 0x000fea0003800000 */
[----:B------:R-:W-:Y:S01]  /*1ae0*/  BPT.TRAP 0x1 ;  /* 0x000000040000795c */ /* 0x000fe20000300000 */
.L_x_25:
[----:B------:R-:W-:Y:S02]  /*1af0*/  UISETP.GT.U32.AND UP0, UPT, UR46, 0x1, UPT ;  /* 0x000000012e00788c */ /* 0x000fe4000bf04070 */
[----:B------:R-:W-:-:S04]  /*1b00*/  ULEA UR4, UR9, UR38, 0x3 ;  /* 0x0000002609047291 */ /* 0x000fc8000f8e183f */
[----:B------:R-:W-:Y:S01]  /*1b10*/  UIADD3 UR4, UR4, 0x20, URZ ;  /* 0x0000002004047890 */ /* 0x000fe2000fffe03f */
[----:B------:R-:W-:-:S03]  /*1b20*/  PLOP3.LUT P1, PT, PT, PT, UP0, 0x80, 0x0 ;  /* 0x000000000000781c */ /* 0x000fc60003f2f008 */
[----:B------:R-:W-:-:S09]  /*1b30*/  UPRMT UR4, URZ, 0x654, UR4 ;  /* 0x000006543f047896 */ /* 0x000fd20008000004 */
[----:B------:R-:W-:Y:S01]  /*1b40*/  SYNCS.ARRIVE.TRANS64.RED.A1T0 RZ, [UR4], RZ ;  /* 0x000000ffffff79a7 */ /* 0x000fe20008100404 */
[----:B------:R-:W-:Y:S05]  /*1b50*/  @P1 BRA `(.L_x_26) ;  /* 0x0000000000041947 */ /* 0x000fea0003800000 */
[----:B------:R-:W-:Y:S01]  /*1b60*/  BPT.TRAP 0x1 ;  /* 0x000000040000795c */ /* 0x000fe20000300000 */
.L_x_26:
[----:B------:R-:W-:Y:S01]  /*1b70*/  UIADD3 UR8, UR8, 0x1, URZ ;  /* 0x0000000108087890 */ /* 0x000fe2000fffe03f */
[C---:B------:R-:W-:Y:S01]  /*1b80*/  ISETP.GT.AND P1, PT, R0.reuse, 0x1, PT ;  /* 0x000000010000780c */ /* 0x040fe20003f24270 */
[----:B------:R-:W-:Y:S01]  /*1b90*/  UIADD3 UR9, UR9, 0x1, URZ ;  /* 0x0000000109097890 */ /* 0x000fe2000fffe03f */
[----:B------:R-:W-:Y:S01]  /*1ba0*/  VIADD R0, R0, 0xffffffff ;  /* 0xffffffff00007836 */ /* 0x000fe20000000000 */
[----:B------:R-:W-:Y:S02]  /*1bb0*/  UISETP.NE.AND UP0, UPT, UR8, 0x4, UPT ;  /* 0x000000040800788c */ /* 0x000fe4000bf05270 */
[----:B------:R-:W-:Y:S02]  /*1bc0*/  UISETP.NE.AND UP1, UPT, UR9, 0x4, UPT ;  /* 0x000000040900788c */ /* 0x000fe4000bf25270 */
[----:B------:R-:W-:Y:S02]  /*1bd0*/  USEL UR4, URZ, 0x1, UP0 ;  /* 0x000000013f047887 */ /* 0x000fe40008000000 */
[----:B------:R-:W-:-:S02]  /*1be0*/  USEL UR8, UR8, URZ, UP0 ;  /* 0x0000003f08087287 */ /* 0x000fc40008000000 */
[----:B------:R-:W-:Y:S02]  /*1bf0*/  USEL UR9, UR9, URZ, UP1 ;  /* 0x0000003f09097287 */ /* 0x000fe40008800000 */
[----:B------:R-:W-:Y:S01]  /*1c00*/  LOP3.LUT R5, R5, UR4, RZ, 0x3c, !PT ;  /* 0x0000000405057c12 */ /* 0x000fe2000f8e3cff */
[----:B------:R-:W-:Y:S09]  /*1c10*/  @P1 BRA `(.L_x_27) ;  /* 0xfffffffc00681947 */ /* 0x000ff2000383ffff */
.L_x_20:
[----:B------:R-:W2:Y:S01]  /*1c20*/  LDC R0, c[0x0][0x28c] ;  /* 0x0000a300ff007b82 */ /* 0x000ea20000000800 */
[----:B------:R3:W-:Y:S01]  /*1c30*/  SYNCS.ARRIVE.TRANS64.A1T0 RZ, [R67+UR52], RZ ;  /* 0x000000ff43ff79a7 */ /* 0x0007e20008100034 */
[----:B--2---:R-:W-:-:S13]  /*1c40*/  ISETP.GE.AND P1, PT, R0, 0x1, PT ;  /* 0x000000010000780c */ /* 0x004fda0003f26270 */
[----:B---3--:R-:W-:Y:S05]  /*1c50*/  @!P1 BRA `(.L_x_28) ;  /* 0x0000000000309947 */ /* 0x008fea0003800000 */
[----:B------:R-:W-:Y:S05]  /*1c60*/  @!P0 BRA `(.L_x_29) ;  /* 0x0000000000048947 */ /* 0x000fea0003800000 */
[----:B------:R-:W-:Y:S01]  /*1c70*/  BPT.TRAP 0x1 ;  /* 0x000000040000795c */ /* 0x000fe20000300000 */
.L_x_29:
[----:B------:R-:W-:Y:S02]  /*1c80*/  UIADD3 UR4, UR41, UR40, URZ ;  /* 0x0000002829047290 */ /* 0x000fe4000fffe03f */
[----:B------:R-:W-:Y:S02]  /*1c90*/  UISETP.GT.U32.AND UP0, UPT, UR46, 0x1, UPT ;  /* 0x000000012e00788c */ /* 0x000fe4000bf04070 */
[----:B------:R-:W-:-:S04]  /*1ca0*/  USHF.L.U32 UR4, UR4, 0x3, URZ ;  /* 0x0000000304047899 */ /* 0x000fc8000800063f */
[----:B------:R-:W-:Y:S01]  /*1cb0*/  ULOP3.LUT UR4, UR4, 0x18, URZ, 0xc0, !UPT ;  /* 0x0000001804047892 */ /* 0x000fe2000f8ec03f */
[----:B------:R-:W-:-:S03]  /*1cc0*/  PLOP3.LUT P0, PT, PT, PT, UP0, 0x80, 0x0 ;  /* 0x000000000000781c */ /* 0x000fc60003f0f008 */
[----:B------:R-:W-:-:S04]  /*1cd0*/  UIADD3 UR4, UR38, 0x20, UR4 ;  /* 0x0000002026047890 */ /* 0x000fc8000fffe004 */
[----:B------:R-:W-:-:S09]  /*1ce0*/  UPRMT UR4, URZ, 0x654, UR4 ;  /* 0x000006543f047896 */ /* 0x000fd20008000004 */
[----:B------:R-:W-:Y:S01]  /*1cf0*/  SYNCS.ARRIVE.TRANS64.RED.A1T0 RZ, [UR4], RZ ;  /* 0x000000ffffff79a7 */ /* 0x000fe20008100404 */
[----:B------:R-:W-:Y:S05]  /*1d00*/  @P0 BRA `(.L_x_28) ;  /* 0x0000000000040947 */ /* 0x000fea0003800000 */
[----:B------:R-:W-:Y:S01]  /*1d10*/  BPT.TRAP 0x1 ;  /* 0x000000040000795c */ /* 0x000fe20000300000 */
.L_x_28:
[----:B------:R-:W-:Y:S01]  /*1d20*/  SHF.L.U32 R0, R66, 0x1f, RZ ;  /* 0x0000001f42007819 */ /* 0x000fe200000006ff */
[----:B------:R-:W-:Y:S01]  /*1d30*/  UIADD3 UR40, UR50, UR40, URZ ;  /* 0x0000002832287290 */ /* 0x000fe2000fffe03f */
[----:B------:R-:W-:Y:S01]  /*1d40*/  IMAD.SHL.U32 R11, R18, 0x40, RZ ;  /* 0x00000040120b7824 */ /* 0x000fe200078e00ff */
[----:B------:R-:W-:Y:S01]  /*1d50*/  SHF.R.S32.HI R14, RZ, 0x1f, R2 ;  /* 0x0000001fff0e7819 */ /* 0x000fe20000011402 */
[----:B------:R-:W2:Y:S01]  /*1d60*/  SYNCS.PHASECHK.TRANS64.TRYWAIT P0, [R61+URZ+0x8], R0 ;  /* 0x000008003d0075a7 */ /* 0x000ea2000800017f */
[----:B------:R-:W-:Y:S02]  /*1d70*/  USHF.R.U32.HI UR4, URZ, 0x2, UR40 ;  /* 0x000000023f047899 */ /* 0x000fe40008011628 */
[----:B------:R-:W-:Y:S02]  /*1d80*/  UISETP.GT.U32.AND UP0, UPT, UR40, 0x3, UPT ;  /* 0x000000032800788c */ /* 0x000fe4000bf04070 */
[----:B------:R-:W-:Y:S02]  /*1d90*/  ULOP3.LUT UR4, UR4, 0x1, URZ, 0xc0, !UPT ;  /* 0x0000000104047892 */ /* 0x000fe4000f8ec03f */
[----:B------:R-:W-:-:S02]  /*1da0*/  UISETP.LT.U32.AND UP0, UPT, UR50, 0x4, UP0 ;  /* 0x000000043200788c */ /* 0x000fc40008701070 */
[----:B------:R-:W-:Y:S02]  /*1db0*/  UISETP.NE.U32.AND UP1, UPT, UR4, 0x1, UPT ;  /* 0x000000010400788c */ /* 0x000fe4000bf25070 */
[----:B------:R-:W-:Y:S02]  /*1dc0*/  USEL UR5, URZ, 0x1, !UP0 ;  /* 0x000000013f057887 */ /* 0x000fe4000c000000 */
[----:B------:R-:W-:Y:S02]  /*1dd0*/  UISETP.GT.U32.AND UP1, UPT, UR50, 0x3, !UP1 ;  /* 0x000000033200788c */ /* 0x000fe4000cf24070 */
[----:B------:R-:W-:Y:S02]  /*1de0*/  ULOP3.LUT UR40, UR40, 0x3, URZ, 0xc0, !UPT ;  /* 0x0000000328287892 */ /* 0x000fe4000f8ec03f */
[----:B------:R-:W-:-:S04]  /*1df0*/  USEL UR4, URZ, 0x1, !UP1 ;  /* 0x000000013f047887 */ /* 0x000fc8000c800000 */
[----:B------:R-:W-:Y:S01]  /*1e00*/  ULOP3.LUT UR43, UR4, UR43, UR5, 0x96, !UPT ;  /* 0x0000002b042b7292 */ /* 0x000fe2000f8e9605 */
[----:B--2---:R-:W-:Y:S11]  /*1e10*/  @!P0 BRA `(.L_x_30) ;  /* 0x0000003400388947 */ /* 0x004ff60003800000 */
.L_x_124:
[----:B01----:R-:W-:Y:S01]  /*1e20*/  IMAD.SHL.U32 R3, R19, 0x40, RZ ;  /* 0x0000004013037824 */ /* 0x003fe200078e00ff */
[----:B------:R-:W-:Y:S01]  /*1e30*/  ULDC UR6, c[0x0][0x284] ;  /* 0x0000a10000067ab9 */ /* 0x000fe20000000800 */
[----:B------:R-:W-:Y:S01]  /*1e40*/  ULDC.64 UR4, c[0x0][0x5d0] ;  /* 0x0001740000047ab9 */ /* 0x000fe20000000a00 */
[----:B------:R-:W-:Y:S01]  /*1e50*/  SHF.R.S32.HI R10, RZ, 0x1f, R11 ;  /* 0x0000001fff0a7819 */ /* 0x000fe2000001140b */
[----:B------:R-:W-:Y:S01]  /*1e60*/  IMAD R7, R14, UR4, RZ ;  /* 0x000000040e077c24 */ /* 0x000fe2000f8e02ff */
[----:B------:R-:W-:Y:S01]  /*1e70*/  ISETP.GE.AND P0, PT, R3, UR6, PT ;  /* 0x0000000603007c0c */ /* 0x000fe2000bf06270 */
[C---:B------:R-:W-:Y:S01]  /*1e80*/  IMAD.WIDE.U32 R4, R2.reuse, UR4, R58 ;  /* 0x0000000402047c25 */ /* 0x040fe2000f8e003a */
[----:B------:R-:W-:Y:S02]  /*1e90*/  ULDC UR4, c[0x0][0x288] ;  /* 0x0000a20000047ab9 */ /* 0x000fe40000000800 */
[C---:B------:R-:W-:Y:S01]  /*1ea0*/  ISETP.GE.OR P0, PT, R11.reuse, UR4, P0 ;  /* 0x000000040b007c0c */ /* 0x040fe20008706670 */
[----:B------:R-:W-:Y:S01]  /*1eb0*/  IMAD R7, R2, UR5, R7 ;  /* 0x0000000502077c24 */ /* 0x000fe2000f8e0207 */
[----:B------:R-:W-:-:S04]  /*1ec0*/  IADD3 R4, P1, R11, R4, RZ ;  /* 0x000000040b047210 */ /* 0x000fc80007f3e0ff */
[----:B------:R-:W-:-:S07]  /*1ed0*/  IADD3.X R5, R10, R5, R7, P1, !PT ;  /* 0x000000050a057210 */ /* 0x000fce0000ffe407 */
[----:B------:R-:W-:Y:S05]  /*1ee0*/  @P0 BRA `(.L_x_31) ;  /* 0x0000001c001c0947 */ /* 0x000fea0003800000 */
[----:B------:R-:W2:Y:S01]  /*1ef0*/  LDC.64 R8, c[0x0][0x5c8] ;  /* 0x00017200ff087b82 */ /* 0x000ea20000000a00 */
[----:B------:R-:W-:Y:S01]  /*1f00*/  IMAD.WIDE R12, R19, 0x40, R56 ;  /* 0x00000040130c7825 */ /* 0x000fe200078e0238 */
[----:B------:R-:W-:Y:S01]  /*1f10*/  ULDC.64 UR4, c[0x0][0x5c0] ;  /* 0x0001700000047ab9 */ /* 0x000fe20000000a00 */
[----:B------:R-:W-:Y:S02]  /*1f20*/  BSSY B0, `(.L_x_31) ;  /* 0x00001c3000007945 */ /* 0x000fe40003800000 */
[----:B------:R-:W-:Y:S02]  /*1f30*/  IMAD.IADD R65, R64, 0x1, -R3 ;  /* 0x0000000140417824 */ /* 0x000fe400078e0a03 */
[----:B------:R-:W-:Y:S02]  /*1f40*/  IMAD.IADD R68, R60, 0x1, -R11 ;  /* 0x000000013c447824 */ /* 0x000fe400078e0a0b */
[-C--:B--2---:R-:W-:Y:S02]  /*1f50*/  IMAD R0, R13, R8.reuse, RZ ;  /* 0x000000080d007224 */ /* 0x084fe400078e02ff */
[----:B------:R-:W-:-:S04]  /*1f60*/  IMAD.WIDE.U32 R4, R12, R8, R4 ;  /* 0x000000080c047225 */ /* 0x000fc800078e0004 */
[----:B------:R-:W-:Y:S01]  /*1f70*/  IMAD R7, R12, R9, R0 ;  /* 0x000000090c077224 */ /* 0x000fe200078e0200 */
[----:B------:R-:W-:-:S03]  /*1f80*/  IADD3 R6, P0, R4, UR4, RZ ;  /* 0x0000000404067c10 */ /* 0x000fc6000ff1e0ff */
[----:B------:R-:W-:Y:S01]  /*1f90*/  IMAD.IADD R7, R5, 0x1, R7 ;  /* 0x0000000105077824 */ /* 0x000fe200078e0207 */
[----:B------:R-:W-:-:S04]  /*1fa0*/  LEA R4, P1, R8, R6, 0x3 ;  /* 0x0000000608047211 */ /* 0x000fc800078218ff */
[----:B------:R-:W-:Y:S02]  /*1fb0*/  IADD3.X R7, R7, UR5, RZ, P0, !PT ;  /* 0x0000000507077c10 */ /* 0x000fe400087fe4ff */
[----:B-----5:R-:W-:Y:S02]  /*1fc0*/  ISETP.NE.AND P0, PT, R23, RZ, PT ;  /* 0x000000ff1700720c */ /* 0x020fe40003f05270 */
[----:B------:R-:W-:-:S11]  /*1fd0*/  LEA.HI.X R5, R8, R7, R9, 0x3, P1 ;  /* 0x0000000708057211 */ /* 0x000fd600008f1c09 */
[----:B------:R-:W-:Y:S05]  /*1fe0*/  @!P0 BRA `(.L_x_32) ;  /* 0x0000001400188947 */ /* 0x000fea0003800000 */
[----:B------:R-:W0:Y:S01]  /*1ff0*/  LDC.64 R18, c[0x0][0x5b0] ;  /* 0x00016c00ff127b82 */ /* 0x000e220000000a00 */
[----:B------:R-:W-:Y:S01]  /*2000*/  ULDC.64 UR4, c[0x0][0x5b8] ;  /* 0x00016e0000047ab9 */ /* 0x000fe20000000a00 */
[----:B------:R-:W-:Y:S01]  /*2010*/  ISETP.GE.AND P2, PT, R68, 0x1, PT ;  /* 0x000000014400780c */ /* 0x000fe20003f46270 */
[----:B------:R-:W-:Y:S01]  /*2020*/  IMAD.WIDE.U32 R8, R2, UR4, R58 ;  /* 0x0000000402087c25 */ /* 0x000fe2000f8e003a */
[----:B------:R-:W-:Y:S02]  /*2030*/  BSSY B1, `(.L_x_33) ;  /* 0x000000e000017945 */ /* 0x000fe40003800000 */
[----:B------:R-:W-:Y:S01]  /*2040*/  ISETP.LT.OR P4, PT, R65, 0x1, !P2 ;  /* 0x000000014100780c */ /* 0x000fe20005781670 */
[----:B------:R-:W-:Y:S01]  /*2050*/  IMAD R3, R14, UR4, RZ ;  /* 0x000000040e037c24 */ /* 0x000fe2000f8e02ff */
[----:B------:R-:W1:Y:S01]  /*2060*/  LDC.64 R20, c[0x0][0x5a8] ;  /* 0x00016a00ff147b82 */ /* 0x000e620000000a00 */
[----:B------:R-:W-:Y:S02]  /*2070*/  IADD3 R8, P0, R11, R8, RZ ;  /* 0x000000080b087210 */ /* 0x000fe40007f1e0ff */
[----:B------:R-:W-:-:S05]  /*2080*/  IMAD R3, R2, UR5, R3 ;  /* 0x0000000502037c24 */ /* 0x000fca000f8e0203 */
[----:B------:R-:W-:Y:S01]  /*2090*/  IADD3.X R9, R10, R9, R3, P0, !PT ;  /* 0x000000090a097210 */ /* 0x000fe200007fe403 */
[-C--:B0-----:R-:W-:Y:S02]  /*20a0*/  IMAD R0, R13, R18.reuse, RZ ;  /* 0x000000120d007224 */ /* 0x081fe400078e02ff */
[----:B------:R-:W-:-:S04]  /*20b0*/  IMAD.WIDE.U32 R2, R12, R18, R8 ;  /* 0x000000120c027225 */ /* 0x000fc800078e0008 */
[----:B------:R-:W-:Y:S01]  /*20c0*/  IMAD R15, R12, R19, R0 ;  /* 0x000000130c0f7224 */ /* 0x000fe200078e0200 */
[----:B-1----:R-:W-:-:S04]  /*20d0*/  IADD3 R2, P0, R2, R20, RZ ;  /* 0x0000001402027210 */ /* 0x002fc80007f1e0ff */
[----:B------:R-:W-:Y:S01]  /*20e0*/  IADD3.X R3, R21, R3, R15, P0, !PT ;  /* 0x0000000315037210 */ /* 0x000fe200007fe40f */
[----:B------:R-:W-:Y:S08]  /*20f0*/  @P4 BRA `(.L_x_34) ;  /* 0x0000000000044947 */ /* 0x000ff00003800000 */
[----:B------:R0:W5:Y:S02]  /*2100*/  LDG.E.U8 R63, desc[UR54][R2.64] ;  /* 0x00000036023f7981 */ /* 0x000164000c1e1100 */
.L_x_34:
[----:B------:R-:W-:Y:S05]  /*2110*/  BSYNC B1 ;  /* 0x0000000000017941 */ /* 0x000fea0003800000 */
.L_x_33:
[----:B-----5:R-:W-:Y:S01]  /*2120*/  LOP3.LUT R0, R63, 0xffff, RZ, 0xc0, !PT ;  /* 0x0000ffff3f007812 */ /* 0x020fe200078ec0ff */
[C---:B------:R-:W-:Y:S01]  /*2130*/  IMAD.SHL.U32 R10, R18.reuse, 0x8, RZ ;  /* 0x00000008120a7824 */ /* 0x040fe200078e00ff */
[----:B------:R-:W-:Y:S01]  /*2140*/  SHF.L.U64.HI R11, R18, 0x3, R19 ;  /* 0x00000003120b7819 */ /* 0x000fe20000010213 */
[----:B------:R-:W-:Y:S01]  /*2150*/  BSSY B1, `(.L_x_35) ;  /* 0x0000016000017945 */ /* 0x000fe20003800000 */
[----:B------:R-:W-:Y:S02]  /*2160*/  ISETP.GE.AND P1, PT, R68, 0x2, PT ;  /* 0x000000024400780c */ /* 0x000fe40003f26270 */
[----:B------:R-:W-:Y:S01]  /*2170*/  PRMT R0, R0, 0x8880, RZ ;  /* 0x0000888000007816 */ /* 0x000fe200000000ff */
[----:B------:R-:W-:Y:S01]  /*2180*/  IMAD.WIDE.U32 R10, R12, R18, R10 ;  /* 0x000000120c0a7225 */ /* 0x000fe200078e000a */
[C---:B------:R-:W-:Y:S02]  /*2190*/  ISETP.LT.OR P6, PT, R65.reuse, 0x1, !P1 ;  /* 0x000000014100780c */ /* 0x040fe40004fc1670 */
[----:B------:R-:W-:Y:S01]  /*21a0*/  ISETP.LT.OR P2, PT, R65, 0x9, !P2 ;  /* 0x000000094100780c */ /* 0x000fe20005741670 */
[----:B------:R-:W-:Y:S01]  /*21b0*/  IMAD R13, R0, R23, RZ ;  /* 0x00000017000d7224 */ /* 0x000fe200078e02ff */
[----:B------:R-:W-:Y:S01]  /*21c0*/  IADD3 R8, P0, P3, R8, R20, R10 ;  /* 0x0000001408087210 */ /* 0x000fe20007b1e00a */
[----:B------:R-:W-:Y:S01]  /*21d0*/  IMAD.IADD R0, R15, 0x1, R11 ;  /* 0x000000010f007824 */ /* 0x000fe200078e020b */
[----:B------:R-:W-:Y:S01]  /*21e0*/  ISETP.LT.OR P1, PT, R65, 0x9, !P1 ;  /* 0x000000094100780c */ /* 0x000fe20004f21670 */
[----:B------:R-:W-:-:S03]  /*21f0*/  @!P4 IMAD R11, R24, R22, R13 ;  /* 0x00000016180bc224 */ /* 0x000fc600078e020d */
[----:B------:R-:W-:Y:S02]  /*2200*/  IADD3.X R9, R9, R21, R0, P0, P3 ;  /* 0x0000001509097210 */ /* 0x000fe400007e6400 */
[C---:B------:R-:W-:Y:S01]  /*2210*/  ISETP.GE.AND P3, PT, R68.reuse, 0x9, PT ;  /* 0x000000094400780c */ /* 0x040fe20003f66270 */
[----:B------:R1:W-:Y:S01]  /*2220*/  @!P4 STG.E.U8 desc[UR54][R6.64], R11 ;  /* 0x0000000b0600c986 */ /* 0x0003e2000c101136 */
[----:B------:R-:W-:Y:S02]  /*2230*/  ISETP.GE.AND P0, PT, R68, 0xa, PT ;  /* 0x0000000a4400780c */ /* 0x000fe40003f06270 */
[C---:B------:R-:W-:Y:S02]  /*2240*/  ISETP.LT.OR P5, PT, R65.reuse, 0x1, !P3 ;  /* 0x000000014100780c */ /* 0x040fe40005fa1670 */
[C---:B------:R-:W-:Y:S02]  /*2250*/  ISETP.LT.OR P4, PT, R65.reuse, 0x1, !P0 ;  /* 0x000000014100780c */ /* 0x040fe40004781670 */
[----:B------:R-:W-:Y:S01]  /*2260*/  ISETP.LT.OR P3, PT, R65, 0x9, !P3 ;  /* 0x000000094100780c */ /* 0x000fe20005f61670 */
[----:B------:R-:W-:-:S12]  /*2270*/  @P6 BRA `(.L_x_36) ;  /* 0x00000000000c6947 */ /* 0x000fd80003800000 */
[----:B------:R-:W2:Y:S02]  /*2280*/  LDG.E.U8 R63, desc[UR54][R2.64+0x1] ;  /* 0x00000136023f7981 */ /* 0x000ea4000c1e1100 */
[----:B--2---:R-:W-:-:S05]  /*2290*/  PRMT R0, R63, 0x8880, RZ ;  /* 0x000088803f007816 */ /* 0x004fca00000000ff */
[----:B------:R-:W-:-:S07]  /*22a0*/  IMAD R13, R0, R23, RZ ;  /* 0x00000017000d7224 */ /* 0x000fce00078e02ff */
.L_x_36:
[----:B------:R-:W-:Y:S05]  /*22b0*/  BSYNC B1 ;  /* 0x0000000000017941 */ /* 0x000fea0003800000 */
.L_x_35:
[----:B------:R-:W-:Y:S01]  /*22c0*/  @!P6 IMAD R25, R25, R22, R13 ;  /* 0x000000161919e224 */ /* 0x000fe200078e020d */
[----:B------:R-:W-:Y:S04]  /*22d0*/  BSSY B1, `(.L_x_37) ;  /* 0x0000006000017945 */ /* 0x000fe80003800000 */
[----:B------:R2:W-:Y:S01]  /*22e0*/  @!P6 STG.E.U8 desc[UR54][R6.64+0x1], R25 ;  /* 0x000001190600e986 */ /* 0x0005e2000c101136 */
[----:B------:R-:W-:Y:S05]  /*22f0*/  @P2 BRA `(.L_x_38) ;  /* 0x00000000000c2947 */ /* 0x000fea0003800000 */
[----:B------:R-:W3:Y:S02]  /*2300*/  LDG.E.U8 R63, desc[UR54][R8.64] ;  /* 0x00000036083f7981 */ /* 0x000ee4000c1e1100 */
[----:B---3--:R-:W-:-:S05]  /*2310*/  PRMT R0, R63, 0x8880, RZ ;  /* 0x000088803f007816 */ /* 0x008fca00000000ff */
[----:B------:R-:W-:-:S07]  /*2320*/  IMAD R13, R0, R23, RZ ;  /* 0x00000017000d7224 */ /* 0x000fce00078e02ff */
.L_x_38:
[----:B------:R-:W-:Y:S05]  /*2330*/  BSYNC B1 ;  /* 0x0000000000017941 */ /* 0x000fea0003800000 */
.L_x_37:
[----:B-1----:R-:W-:Y:S01]  /*2340*/  @!P2 IMAD R11, R26, R22, R13 ;  /* 0x000000161a0ba224 */ /* 0x002fe200078e020d */
[----:B------:R-:W-:Y:S04]  /*2350*/  BSSY B1, `(.L_x_39) ;  /* 0x0000006000017945 */ /* 0x000fe80003800000 */
[----:B------:R1:W-:Y:S01]  /*2360*/  @!P2 STG.E.U8 desc[UR54][R4.64], R11 ;  /* 0x0000000b0400a986 */ /* 0x0003e2000c101136 */
[----:B------:R-:W-:Y:S05]  /*2370*/  @P1 BRA `(.L_x_40) ;  /* 0x00000000000c1947 */ /* 0x000fea0003800000 */
[----:B------:R-:W3:Y:S02]  /*2380*/  LDG.E.U8 R63, desc[UR54][R8.64+0x1] ;  /* 0x00000136083f7981 */ /* 0x000ee4000c1e1100 */
[----:B---3--:R-:W-:-:S05]  /*2390*/  PRMT R0, R63, 0x8880, RZ ;  /* 0x000088803f007816 */ /* 0x008fca00000000ff */
[----:B------:R-:W-:-:S07]  /*23a0*/  IMAD R13, R0, R23, RZ ;  /* 0x00000017000d7224 */ /* 0x000fce00078e02ff */
.L_x_40:
[----:B------:R-:W-:Y:S05]  /*23b0*/  BSYNC B1 ;  /* 0x0000000000017941 */ /* 0x000fea0003800000 */
.L_x_39:
[----:B------:R-:W-:Y:S01]  /*23c0*/  @!P1 IMAD R27, R27, R22, R13 ;  /* 0x000000161b1b9224 */ /* 0x000fe200078e020d */
[----:B------:R-:W-:Y:S04]  /*23d0*/  BSSY B1, `(.L_x_41) ;  /* 0x0000006000017945 */ /* 0x000fe80003800000 */
[----:B------:R3:W-:Y:S01]  /*23e0*/  @!P1 STG.E.U8 desc[UR54][R4.64+0x1], R27 ;  /* 0x0000011b04009986 */ /* 0x0007e2000c101136 */
[----:B------:R-:W-:Y:S05]  /*23f0*/  @P5 BRA `(.L_x_42) ;  /* 0x00000000000c5947 */ /* 0x000fea0003800000 */
[----:B------:R-:W4:Y:S02]  /*2400*/  LDG.E.U8 R63, desc[UR54][R2.64+0x8] ;  /* 0x00000836023f7981 */ /* 0x000f24000c1e1100 */
[----:B----4-:R-:W-:-:S05]  /*2410*/  PRMT R0, R63, 0x8880, RZ ;  /* 0x000088803f007816 */ /* 0x010fca00000000ff */
[----:B------:R-:W-:-:S07]  /*2420*/  IMAD R13, R0, R23, RZ ;  /* 0x00000017000d7224 */ /* 0x000fce00078e02ff */
.L_x_42:
[----:B------:R-:W-:Y:S05]  /*2430*/  BSYNC B1 ;  /* 0x0000000000017941 */ /* 0x000fea0003800000 */
.L_x_41:
[----:B-1----:R-:W-:Y:S01]  /*2440*/  @!P5 IMAD R11, R28, R22, R13 ;  /* 0x000000161c0bd224 */ /* 0x002fe200078e020d */
[----:B------:R-:W-:Y:S04]  /*2450*/  BSSY B1, `(.L_x_43) ;  /* 0x0000006000017945 */ /* 0x000fe80003800000 */
[----:B------:R1:W-:Y:S01]  /*2460*/  @!P5 STG.E.U8 desc[UR54][R6.64+0x8], R11 ;  /* 0x0000080b0600d986 */ /* 0x0003e2000c101136 */
[----:B------:R-:W-:Y:S05]  /*2470*/  @P4 BRA `(.L_x_44) ;  /* 0x00000000000c4947 */ /* 0x000fea0003800000 */
[----:B------:R-:W4:Y:S02]  /*2480*/  LDG.E.U8 R63, desc[UR54][R2.64+0x9] ;  /* 0x00000936023f7981 */ /* 0x000f24000c1e1100 */
[----:B----4-:R-:W-:-:S05]  /*2490*/  PRMT R0, R63, 0x8880, RZ ;  /* 0x000088803f007816 */ /* 0x010fca00000000ff */
[----:B------:R-:W-:-:S07]  /*24a0*/  IMAD R13, R0, R23, RZ ;  /* 0x00000017000d7224 */ /* 0x000fce00078e02ff */
.L_x_44:
[----:B------:R-:W-:Y:S05]  /*24b0*/  BSYNC B1 ;  /* 0x0000000000017941 */ /* 0x000fea0003800000 */
.L_x_43:
[----:B------:R-:W-:Y:S01]  /*24c0*/  @!P4 IMAD R29, R29, R22, R13 ;  /* 0x000000161d1dc224 */ /* 0x000fe200078e020d */
[----:B------:R-:W-:Y:S04]  /*24d0*/  BSSY B1, `(.L_x_45) ;  /* 0x0000006000017945 */ /* 0x000fe80003800000 */
[----:B------:R4:W-:Y:S01]  /*24e0*/  @!P4 STG.E.U8 desc[UR54][R6.64+0x9], R29 ;  /* 0x0000091d0600c986 */ /* 0x0009e2000c101136 */
[----:B------:R-:W-:Y:S05]  /*24f0*/  @P3 BRA `(.L_x_46) ;  /* 0x00000000000c3947 */ /* 0x000fea0003800000 */
[----:B------:R-:W5:Y:S02]  /*2500*/  LDG.E.U8 R63, desc[UR54][R8.64+0x8] ;  /* 0x00000836083f7981 */ /* 0x000f64000c1e1100 */
[----:B-----5:R-:W-:-:S05]  /*2510*/  PRMT R0, R63, 0x8880, RZ ;  /* 0x000088803f007816 */ /* 0x020fca00000000ff */
[----:B------:R-:W-:-:S07]  /*2520*/  IMAD R13, R0, R23, RZ ;  /* 0x00000017000d7224 */ /* 0x000fce00078e02ff */
.L_x_46:
[----:B------:R-:W-:Y:S05]  /*2530*/  BSYNC B1 ;  /* 0x0000000000017941 */ /* 0x000fea0003800000 */
.L_x_45:
[C---:B------:R-:W-:Y:S01]  /*2540*/  ISETP.LT.OR P0, PT, R65.reuse, 0x9, !P0 ;  /* 0x000000094100780c */ /* 0x040fe20004701670 */
[----:B-1----:R-:W-:Y:S01]  /*2550*/  @!P3 IMAD R11, R30, R22, R13 ;  /* 0x000000161e0bb224 */ /* 0x002fe200078e020d */
[C---:B------:R-:W-:Y:S01]  /*2560*/  ISETP.GE.AND P4, PT, R68.reuse, 0x11, PT ;  /* 0x000000114400780c */ /* 0x040fe20003f86270 */
[----:B------:R-:W-:Y:S01]  /*2570*/  BSSY B1, `(.L_x_47) ;  /* 0x000000d000017945 */ /* 0x000fe20003800000 */
[C---:B------:R-:W-:Y:S02]  /*2580*/  ISETP.GE.AND P2, PT, R68.reuse, 0x12, PT ;  /* 0x000000124400780c */ /* 0x040fe40003f46270 */
[----:B------:R-:W-:Y:S01]  /*2590*/  ISETP.GE.AND P1, PT, R68, 0x19, PT ;  /* 0x000000194400780c */ /* 0x000fe20003f26270 */
[----:B------:R1:W-:Y:S01]  /*25a0*/  @!P3 STG.E.U8 desc[UR54][R4.64+0x8], R11 ;  /* 0x0000080b0400b986 */ /* 0x0003e2000c101136 */
[C---:B------:R-:W-:Y:S02]  /*25b0*/  ISETP.LT.OR P5, PT, R65.reuse, 0x1, !P4 ;  /* 0x000000014100780c */ /* 0x040fe400067a1670 */
[----:B------:R-:W-:-:S02]  /*25c0*/  ISETP.LT.OR P3, PT, R65, 0x1, !P2 ;  /* 0x000000014100780c */ /* 0x000fc40005761670 */
[C---:B------:R-:W-:Y:S02]  /*25d0*/  ISETP.LT.OR P6, PT, R65.reuse, 0x9, !P2 ;  /* 0x000000094100780c */ /* 0x040fe400057c1670 */
[C---:B------:R-:W-:Y:S02]  /*25e0*/  ISETP.LT.OR P4, PT, R65.reuse, 0x9, !P4 ;  /* 0x000000094100780c */ /* 0x040fe40006781670 */
[----:B------:R-:W-:Y:S01]  /*25f0*/  ISETP.LT.OR P2, PT, R65, 0x1, !P1 ;  /* 0x000000014100780c */ /* 0x000fe20004f41670 */
[----:B------:R-:W-:-:S12]  /*2600*/  @P0 BRA `(.L_x_48) ;  /* 0x00000000000c0947 */ /* 0x000fd80003800000 */
[----:B------:R-:W5:Y:S02]  /*2610*/  LDG.E.U8 R63, desc[UR54][R8.64+0x9] ;  /* 0x00000936083f7981 */ /* 0x000f64000c1e1100 */
[----:B-----5:R-:W-:-:S05]  /*2620*/  PRMT R0, R63, 0x8880, RZ ;  /* 0x000088803f007816 */ /* 0x020fca00000000ff */
[----:B------:R-:W-:-:S07]  /*2630*/  IMAD R13, R0, R23, RZ ;  /* 0x00000017000d7224 */ /* 0x000fce00078e02ff */
.L_x_48:
[----:B------:R-:W-:Y:S05]  /*2640*/  BSYNC B1 ;  /* 0x0000000000017941 */ /* 0x000fea0003800000 */
.L_x_47:
[----:B------:R-:W-:Y:S01]  /*2650*/  @!P0 IMAD R31, R31, R22, R13 ;  /* 0x000000161f1f8224 */ /* 0x000fe200078e020d */
[----:B------:R-:W-:Y:S04]  /*2660*/  BSSY B1, `(.L_x_49) ;  /* 0x0000006000017945 */ /* 0x000fe80003800000 */
[----:B------:R0:W-:Y:S01]  /*2670*/  @!P0 STG.E.U8 desc[UR54][R4.64+0x9], R31 ;  /* 0x0000091f04008986 */ /* 0x0001e2000c101136 */
[----:B------:R-:W-:Y:S05]  /*2680*/  @P5 BRA `(.L_x_50) ;  /* 0x00000000000c5947 */ /* 0x000fea0003800000 */
[----:B------:R-:W5:Y:S02]  /*2690*/  LDG.E.U8 R63, desc[UR54][R2.64+0x10] ;  /* 0x00001036023f7981 */ /* 0x000f64000c1e1100 */
[----:B-----5:R-:W-:-:S05]  /*26a0*/  PRMT R0, R63, 0x8880, RZ ;  /* 0x000088803f007816 */ /* 0x020fca00000000ff */
[----:B------:R-:W-:-:S07]  /*26b0*/  IMAD R13, R0, R23, RZ ;  /* 0x00000017000d7224 */ /* 0x000fce00078e02ff */
.L_x_50:
[----:B------:R-:W-:Y:S05]  /*26c0*/  BSYNC B1 ;  /* 0x0000000000017941 */ /* 0x000fea0003800000 */
.L_x_49:
[----:B-1----:R-:W-:Y:S01]  /*26d0*/  @!P5 IMAD R11, R32, R22, R13 ;  /* 0x00000016200bd224 */ /* 0x002fe200078e020d */
[----:B------:R-:W-:Y:S04]  /*26e0*/  BSSY B1, `(.L_x_51) ;  /* 0x0000006000017945 */ /* 0x000fe80003800000 */
[----:B------:R1:W-:Y:S01]  /*26f0*/  @!P5 STG.E.U8 desc[UR54][R6.64+0x10], R11 ;  /* 0x0000100b0600d986 */ /* 0x0003e2000c101136 */
[----:B------:R-:W-:Y:S05]  /*2700*/  @P3 BRA `(.L_x_52) ;  /* 0x00000000000c3947 */ /* 0x000fea0003800000 */
[----:B------:R-:W5:Y:S02]  /*2710*/  LDG.E.U8 R63, desc[UR54][R2.64+0x11] ;  /* 0x00001136023f7981 */ /* 0x000f64000c1e1100 */
[----:B-----5:R-:W-:-:S05]  /*2720*/  PRMT R0, R63, 0x8880, RZ ;  /* 0x000088803f007816 */ /* 0x020fca00000000ff */
[----:B------:R-:W-:-:S07]  /*2730*/  IMAD R13, R0, R23, RZ ;  /* 0x00000017000d7224 */ /* 0x000fce00078e02ff */
.L_x_52:
[----:B------:R-:W-:Y:S05]  /*2740*/  BSYNC B1 ;  /* 0x0000000000017941 */ /* 0x000fea0003800000 */
.L_x_51:
[----:B------:R-:W-:Y:S01]  /*2750*/  @!P3 IMAD R33, R33, R22, R13 ;  /* 0x000000162121b224 */ /* 0x000fe200078e020d */
[----:B------:R-:W-:Y:S04]  /*2760*/  BSSY B1, `(.L_x_53) ;  /* 0x0000006000017945 */ /* 0x000fe80003800000 */
[----:B------:R0:W-:Y:S01]  /*2770*/  @!P3 STG.E.U8 desc[UR54][R6.64+0x11], R33 ;  /* 0x000011210600b986 */ /* 0x0001e2000c101136 */
[----:B------:R-:W-:Y:S05]  /*2780*/  @P4 BRA `(.L_x_54) ;  /* 0x00000000000c4947 */ /* 0x000fea0003800000 */
[----:B------:R-:W5:Y:S02]  /*2790*/  LDG.E.U8 R63, desc[UR54][R8.64+0x10] ;  /* 0x00001036083f7981 */ /* 0x000f64000c1e1100 */
[----:B-----5:R-:W-:-:S05]  /*27a0*/  PRMT R0, R63, 0x8880, RZ ;  /* 0x000088803f007816 */ /* 0x020fca00000000ff */
[----:B------:R-:W-:-:S07]  /*27b0*/  IMAD R13, R0, R23, RZ ;  /* 0x00000017000d7224 */ /* 0x000fce00078e02ff */
.L_x_54:
[----:B------:R-:W-:Y:S05]  /*27c0*/  BSYNC B1 ;  /* 0x0000000000017941 */ /* 0x000fea0003800000 */
.L_x_53:
[----:B-1----:R-:W-:Y:S01]  /*27d0*/  @!P4 IMAD R11, R34, R22, R13 ;  /* 0x00000016220bc224 */ /* 0x002fe200078e020d */
[----:B------:R-:W-:Y:S04]  /*27e0*/  BSSY B1, `(.L_x_55) ;  /* 0x0000006000017945 */ /* 0x000fe80003800000 */
[----:B------:R1:W-:Y:S01]  /*27f0*/  @!P4 STG.E.U8 desc[UR54][R4.64+0x10], R11 ;  /* 0x0000100b0400c986 */ /* 0x0003e2000c101136 */
[----:B------:R-:W-:Y:S05]  /*2800*/  @P6 BRA `(.L_x_56) ;  /* 0x00000000000c6947 */ /* 0x000fea0003800000 */
[----:B------:R-:W5:Y:S02]  /*2810*/  LDG.E.U8 R63, desc[UR54][R8.64+0x11] ;  /* 0x00001136083f7981 */ /* 0x000f64000c1e1100 */
[----:B-----5:R-:W-:-:S05]  /*2820*/  PRMT R0, R63, 0x8880, RZ ;  /* 0x000088803f007816 */ /* 0x020fca00000000ff */
[----:B------:R-:W-:-:S07]  /*2830*/  IMAD R13, R0, R23, RZ ;  /* 0x00000017000d7224 */ /* 0x000fce00078e02ff */
.L_x_56:
[----:B------:R-:W-:Y:S05]  /*2840*/  BSYNC B1 ;  /* 0x0000000000017941 */ /* 0x000fea0003800000 */
.L_x_55:
[----:B------:R-:W-:Y:S01]  /*2850*/  @!P6 IMAD R35, R35, R22, R13 ;  /* 0x000000162323e224 */ /* 0x000fe200078e020d */
[----:B------:R-:W-:Y:S04]  /*2860*/  BSSY B1, `(.L_x_57) ;  /* 0x0000006000017945 */ /* 0x000fe80003800000 */
[----:B------:R0:W-:Y:S01]  /*2870*/  @!P6 STG.E.U8 desc[UR54][R4.64+0x11], R35 ;  /* 0x000011230400e986 */ /* 0x0001e2000c101136 */
[----:B------:R-:W-:Y:S05]  /*2880*/  @P2 BRA `(.L_x_58) ;  /* 0x00000000000c2947 */ /* 0x000fea0003800000 */
[----:B------:R-:W5:Y:S02]  /*2890*/  LDG.E.U8 R63, desc[UR54][R2.64+0x18] ;  /* 0x00001836023f7981 */ /* 0x000f64000c1e1100 */
[----:B-----5:R-:W-:-:S05]  /*28a0*/  PRMT R0, R63, 0x8880, RZ ;  /* 0x000088803f007816 */ /* 0x020fca00000000ff */
[----:B------:R-:W-:-:S07]  /*28b0*/  IMAD R13, R0, R23, RZ ;  /* 0x00000017000d7224 */ /* 0x000fce00078e02ff */
.L_x_58:
[----:B------:R-:W-:Y:S05]  /*28c0*/  BSYNC B1 ;  /* 0x0000000000017941 */ /* 0x000fea0003800000 */
.L_x_57:
[----:B------:R-:W-:Y:S01]  /*28d0*/  ISETP.GE.AND P0, PT, R68, 0x1a, PT ;  /* 0x0000001a4400780c */ /* 0x000fe20003f06270 */
[----:B-1----:R-:W-:Y:S01]  /*28e0*/  @!P2 IMAD R11, R36, R22, R13 ;  /* 0x00000016240ba224 */ /* 0x002fe200078e020d */
[C---:B------:R-:W-:Y:S01]  /*28f0*/  ISETP.GE.AND P3, PT, R68.reuse, 0x21, PT ;  /* 0x000000214400780c */ /* 0x040fe20003f66270 */
[----:B------:R-:W-:Y:S01]  /*2900*/  BSSY B1, `(.L_x_59) ;  /* 0x000000d000017945 */ /* 0x000fe20003800000 */
[C---:B------:R-:W-:Y:S02]  /*2910*/  ISETP.LT.OR P6, PT, R65.reuse, 0x1, !P0 ;  /* 0x000000014100780c */ /* 0x040fe400047c1670 */
[----:B------:R1:W-:Y:S01]  /*2920*/  @!P2 STG.E.U8 desc[UR54][R6.64+0x18], R11 ;  /* 0x0000180b0600a986 */ /* 0x0003e2000c101136 */
[----:B------:R-:W-:Y:S02]  /*2930*/  ISETP.GE.AND P2, PT, R68, 0x22, PT ;  /* 0x000000224400780c */ /* 0x000fe40003f46270 */
[C---:B------:R-:W-:Y:S02]  /*2940*/  ISETP.LT.OR P5, PT, R65.reuse, 0x1, !P3 ;  /* 0x000000014100780c */ /* 0x040fe40005fa1670 */
[----:B------:R-:W-:-:S02]  /*2950*/  ISETP.LT.OR P1, PT, R65, 0x9, !P1 ;  /* 0x000000094100780c */ /* 0x000fc40004f21670 */
[C---:B------:R-:W-:Y:S02]  /*2960*/  ISETP.LT.OR P0, PT, R65.reuse, 0x9, !P0 ;  /* 0x000000094100780c */ /* 0x040fe40004701670 */
[C---:B------:R-:W-:Y:S02]  /*2970*/  ISETP.LT.OR P4, PT, R65.reuse, 0x1, !P2 ;  /* 0x000000014100780c */ /* 0x040fe40005781670 */
[----:B------:R-:W-:Y:S01]  /*2980*/  ISETP.LT.OR P3, PT, R65, 0x9, !P3 ;  /* 0x000000094100780c */ /* 0x000fe20005f61670 */
[----:B-1----:R-:W-:-:S12]  /*2990*/  @P6 BRA `(.L_x_60) ;  /* 0x00000000000c6947 */ /* 0x002fd80003800000 */
[----:B------:R-:W5:Y:S02]  /*29a0*/  LDG.E.U8 R63, desc[UR54][R2.64+0x19] ;  /* 0x00001936023f7981 */ /* 0x000f64000c1e1100 */
[----:B-----5:R-:W-:-:S05]  /*29b0*/  PRMT R0, R63, 0x8880, RZ ;  /* 0x000088803f007816 */ /* 0x020fca00000000ff */
[----:B------:R-:W-:-:S07]  /*29c0*/  IMAD R13, R0, R23, RZ ;  /* 0x00000017000d7224 */ /* 0x000fce00078e02ff */
.L_x_60:
[----:B------:R-:W-:Y:S05]  /*29d0*/  BSYNC B1 ;  /* 0x0000000000017941 */ /* 0x000fea0003800000 */
.L_x_59:
[----:B------:R-:W-:Y:S01]  /*29e0*/  @!P6 IMAD R37, R37, R22, R13 ;  /* 0x000000162525e224 */ /* 0x000fe200078e020d */
[----:B------:R-:W-:Y:S04]  /*29f0*/  BSSY B1, `(.L_x_61) ;  /* 0x0000006000017945 */ /* 0x000fe80003800000 */
[----:B------:R1:W-:Y:S01]  /*2a00*/  @!P6 STG.E.U8 desc[UR54][R6.64+0x19], R37 ;  /* 0x000019250600e986 */ /* 0x0003e2000c101136 */
[----:B------:R-:W-:Y:S05]  /*2a10*/  @P1 BRA `(.L_x_62) ;  /* 0x00000000000c1947 */ /* 0x000fea0003800000 */
[----:B------:R-:W5:Y:S02]  /*2a20*/  LDG.E.U8 R63, desc[UR54][R8.64+0x18] ;  /* 0x00001836083f7981 */ /* 0x000f64000c1e1100 */
[----:B-----5:R-:W-:-:S05]  /*2a30*/  PRMT R0, R63, 0x8880, RZ ;  /* 0x000088803f007816 */ /* 0x020fca00000000ff */
[----:B------:R-:W-:-:S07]  /*2a40*/  IMAD R13, R0, R23, RZ ;  /* 0x00000017000d7224 */ /* 0x000fce00078e02ff */
.L_x_62:
[----:B------:R-:W-:Y:S05]  /*2a50*/  BSYNC B1 ;  /* 0x0000000000017941 */ /* 0x000fea0003800000 */
.L_x_61:
[----:B------:R-:W-:Y:S01]  /*2a60*/  @!P1 IMAD R11, R38, R22, R13 ;  /* 0x00000016260b9224 */ /* 0x000fe200078e020d */
[----:B------:R-:W-:Y:S04]  /*2a70*/  BSSY B1, `(.L_x_63) ;  /* 0x0000006000017945 */ /* 0x000fe80003800000 */
[----:B------:R0:W-:Y:S01]  /*2a80*/  @!P1 STG.E.U8 desc[UR54][R4.64+0x18], R11 ;  /* 0x0000180b04009986 */ /* 0x0001e2000c101136 */
[----:B------:R-:W-:Y:S05]  /*2a90*/  @P0 BRA `(.L_x_64) ;  /* 0x00000000000c0947 */ /* 0x000fea0003800000 */
[----:B------:R-:W5:Y:S02]  /*2aa0*/  LDG.E.U8 R63, desc[UR54][R8.64+0x19] ;  /* 0x00001936083f7981 */ /* 0x000f64000c1e1100 */
[----:B-----5:R-:W-:-:S05]  /*2ab0*/  PRMT R0, R63, 0x8880, RZ ;  /* 0x000088803f007816 */ /* 0x020fca00000000ff */
[----:B------:R-:W-:-:S07]  /*2ac0*/  IMAD R13, R0, R23, RZ ;  /* 0x00000017000d7224 */ /* 0x000fce00078e02ff */
.L_x_64:
[----:B------:R-:W-:Y:S05]  /*2ad0*/  BSYNC B1 ;  /* 0x0000000000017941 */ /* 0x000fea0003800000 */
.L_x_63:
[----:B------:R-:W-:Y:S01]  /*2ae0*/  @!P0 IMAD R39, R39, R22, R13 ;  /* 0x0000001627278224 */ /* 0x000fe200078e020d */
[----:B------:R-:W-:Y:S04]  /*2af0*/  BSSY B1, `(.L_x_65) ;  /* 0x0000006000017945 */ /* 0x000fe80003800000 */
[----:B------:R0:W-:Y:S01]  /*2b00*/  @!P0 STG.E.U8 desc[UR54][R4.64+0x19], R39 ;  /* 0x0000192704008986 */ /* 0x0001e2000c101136 */
[----:B------:R-:W-:Y:S05]  /*2b10*/  @P5 BRA `(.L_x_66) ;  /* 0x00000000000c5947 */ /* 0x000fea0003800000 */
[----:B------:R-:W5:Y:S02]  /*2b20*/  LDG.E.U8 R63, desc[UR54][R2.64+0x20] ;  /* 0x00002036023f7981 */ /* 0x000f64000c1e1100 */
[----:B-----5:R-:W-:-:S05]  /*2b30*/  PRMT R0, R63, 0x8880, RZ ;  /* 0x000088803f007816 */ /* 0x020fca00000000ff */
[----:B------:R-:W-:-:S07]  /*2b40*/  IMAD R13, R0, R23, RZ ;  /* 0x00000017000d7224 */ /* 0x000fce00078e02ff */
.L_x_66:
[----:B------:R-:W-:Y:S05]  /*2b50*/  BSYNC B1 ;  /* 0x0000000000017941 */ /* 0x000fea0003800000 */
.L_x_65:
[----:B0-----:R-:W-:Y:S01]  /*2b60*/  @!P5 IMAD R11, R40, R22, R13 ;  /* 0x00000016280bd224 */ /* 0x001fe200078e020d */
[----:B------:R-:W-:Y:S04]  /*2b70*/  BSSY B1, `(.L_x_67) ;  /* 0x0000006000017945 */ /* 0x000fe80003800000 */
[----:B------:R0:W-:Y:S01]  /*2b80*/  @!P5 STG.E.U8 desc[UR54][R6.64+0x20], R11 ;  /* 0x0000200b0600d986 */ /* 0x0001e2000c101136 */
[----:B------:R-:W-:Y:S05]  /*2b90*/  @P4 BRA `(.L_x_68) ;  /* 0x00000000000c4947 */ /* 0x000fea0003800000 */
[----:B------:R-:W5:Y:S02]  /*2ba0*/  LDG.E.U8 R63, desc[UR54][R2.64+0x21] ;  /* 0x00002136023f7981 */ /* 0x000f64000c1e1100 */
[----:B-----5:R-:W-:-:S05]  /*2bb0*/  PRMT R0, R63, 0x8880, RZ ;  /* 0x000088803f007816 */ /* 0x020fca00000000ff */
[----:B------:R-:W-:-:S07]  /*2bc0*/  IMAD R13, R0, R23, RZ ;  /* 0x00000017000d7224 */ /* 0x000fce00078e02ff */
.L_x_68:
[----:B------:R-:W-:Y:S05]  /*2bd0*/  BSYNC B1 ;  /* 0x0000000000017941 */ /* 0x000fea0003800000 */
.L_x_67:
[----:B------:R-:W-:Y:S01]  /*2be0*/  @!P4 IMAD R41, R41, R22, R13 ;  /* 0x000000162929c224 */ /* 0x000fe200078e020d */
[----:B------:R-:W-:Y:S04]  /*2bf0*/  BSSY B1, `(.L_x_69) ;  /* 0x0000006000017945 */ /* 0x000fe80003800000 */
[----:B------:R0:W-:Y:S01]  /*2c00*/  @!P4 STG.E.U8 desc[UR54][R6.64+0x21], R41 ;  /* 0x000021290600c986 */ /* 0x0001e2000c101136 */
[----:B------:R-:W-:Y:S05]  /*2c10*/  @P3 BRA `(.L_x_70) ;  /* 0x00000000000c3947 */ /* 0x000fea0003800000 */
[----:B------:R-:W5:Y:S02]  /*2c20*/  LDG.E.U8 R63, desc[UR54][R8.64+0x20] ;  /* 0x00002036083f7981 */ /* 0x000f64000c1e1100 */
[----:B-----5:R-:W-:-:S05]  /*2c30*/  PRMT R0, R63, 0x8880, RZ ;  /* 0x000088803f007816 */ /* 0x020fca00000000ff */
[----:B------:R-:W-:-:S07]  /*2c40*/  IMAD R13, R0, R23, RZ ;  /* 0x00000017000d7224 */ /* 0x000fce00078e02ff */
.L_x_70:
[----:B------:R-:W-:Y:S05]  /*2c50*/  BSYNC B1 ;  /* 0x0000000000017941 */ /* 0x000fea0003800000 */
.L_x_69:
[C---:B------:R-:W-:Y:S01]  /*2c60*/  ISETP.LT.OR P2, PT, R65.reuse, 0x9, !P2 ;  /* 0x000000094100780c */ /* 0x040fe20005741670 */
[----:B0-----:R-:W-:Y:S01]  /*2c70*/  @!P3 IMAD R11, R42, R22, R13 ;  /* 0x000000162a0bb224 */ /* 0x001fe200078e020d */
        /* <DEDUP_REMOVED lines=14> */
.L_x_72:
[----:B------:R-:W-:Y:S05]  /*2d60*/  BSYNC B1 ;  /* 0x0000000000017941 */ /* 0x000fea0003800000 */
.L_x_71:
[----:B------:R-:W-:Y:S01]  /*2d70*/  @!P2 IMAD R43, R43, R22, R13 ;  /* 0x000000162b2ba224 */ /* 0x000fe200078e020d */
[----:B------:R-:W-:Y:S04]  /*2d80*/  BSSY B1, `(.L_x_73) ;  /* 0x0000006000017945 */ /* 0x000fe80003800000 */
[----:B------:R0:W-:Y:S01]  /*2d90*/  @!P2 STG.E.U8 desc[UR54][R4.64+0x21], R43 ;  /* 0x0000212b0400a986 */ /* 0x0001e2000c101136 */
[----:B------:R-:W-:Y:S05]  /*2da0*/  @P5 BRA `(.L_x_74) ;  /* 0x00000000000c5947 */ /* 0x000fea0003800000 */
[----:B------:R-:W5:Y:S02]  /*2db0*/  LDG.E.U8 R63, desc[UR54][R2.64+0x28] ;  /* 0x00002836023f7981 */ /* 0x000f64000c1e1100 */
[----:B-----5:R-:W-:-:S05]  /*2dc0*/  PRMT R0, R63, 0x8880, RZ ;  /* 0x000088803f007816 */ /* 0x020fca00000000ff */
[----:B------:R-:W-:-:S07]  /*2dd0*/  IMAD R13, R0, R23, RZ ;  /* 0x00000017000d7224 */ /* 0x000fce00078e02ff */
.L_x_74:
[----:B------:R-:W-:Y:S05]  /*2de0*/  BSYNC B1 ;  /* 0x0000000000017941 */ /* 0x000fea0003800000 */
.L_x_73:
[----:B0-----:R-:W-:Y:S01]  /*2df0*/  @!P5 IMAD R11, R44, R22, R13 ;  /* 0x000000162c0bd224 */ /* 0x001fe200078e020d */
[----:B------:R-:W-:Y:S04]  /*2e00*/  BSSY B1, `(.L_x_75) ;  /* 0x0000006000017945 */ /* 0x000fe80003800000 */
[----:B------:R0:W-:Y:S01]  /*2e10*/  @!P5 STG.E.U8 desc[UR54][R6.64+0x28], R11 ;  /* 0x0000280b0600d986 */ /* 0x0001e2000c101136 */
[----:B------:R-:W-:Y:S05]  /*2e20*/  @P3 BRA `(.L_x_76) ;  /* 0x00000000000c3947 */ /* 0x000fea0003800000 */
[----:B------:R-:W5:Y:S02]  /*2e30*/  LDG.E.U8 R63, desc[UR54][R2.64+0x29] ;  /* 0x00002936023f7981 */ /* 0x000f64000c1e1100 */
[----:B-----5:R-:W-:-:S05]  /*2e40*/  PRMT R0, R63, 0x8880, RZ ;  /* 0x000088803f007816 */ /* 0x020fca00000000ff */
[----:B------:R-:W-:-:S07]  /*2e50*/  IMAD R13, R0, R23, RZ ;  /* 0x00000017000d7224 */ /* 0x000fce00078e02ff */
.L_x_76:
[----:B------:R-:W-:Y:S05]  /*2e60*/  BSYNC B1 ;  /* 0x0000000000017941 */ /* 0x000fea0003800000 */
.L_x_75:
[----:B------:R-:W-:Y:S01]  /*2e70*/  @!P3 IMAD R45, R45, R22, R13 ;  /* 0x000000162d2db224 */ /* 0x000fe200078e020d */
[----:B------:R-:W-:Y:S04]  /*2e80*/  BSSY B1, `(.L_x_77) ;  /* 0x0000006000017945 */ /* 0x000fe80003800000 */
[----:B------:R0:W-:Y:S01]  /*2e90*/  @!P3 STG.E.U8 desc[UR54][R6.64+0x29], R45 ;  /* 0x0000292d0600b986 */ /* 0x0001e2000c101136 */
[----:B------:R-:W-:Y:S05]  /*2ea0*/  @P4 BRA `(.L_x_78) ;  /* 0x00000000000c4947 */ /* 0x000fea0003800000 */
[----:B------:R-:W5:Y:S02]  /*2eb0*/  LDG.E.U8 R63, desc[UR54][R8.64+0x28] ;  /* 0x00002836083f7981 */ /* 0x000f64000c1e1100 */
[----:B-----5:R-:W-:-:S05]  /*2ec0*/  PRMT R0, R63, 0x8880, RZ ;  /* 0x000088803f007816 */ /* 0x020fca00000000ff */
[----:B------:R-:W-:-:S07]  /*2ed0*/  IMAD R13, R0, R23, RZ ;  /* 0x00000017000d7224 */ /* 0x000fce00078e02ff */
.L_x_78:
[----:B------:R-:W-:Y:S05]  /*2ee0*/  BSYNC B1 ;  /* 0x0000000000017941 */ /* 0x000fea0003800000 */
.L_x_77:
[----:B0-----:R-:W-:Y:S01]  /*2ef0*/  @!P4 IMAD R11, R46, R22, R13 ;  /* 0x000000162e0bc224 */ /* 0x001fe200078e020d */
[----:B------:R-:W-:Y:S04]  /*2f00*/  BSSY B1, `(.L_x_79) ;  /* 0x0000006000017945 */ /* 0x000fe80003800000 */
[----:B------:R0:W-:Y:S01]  /*2f10*/  @!P4 STG.E.U8 desc[UR54][R4.64+0x28], R11 ;  /* 0x0000280b0400c986 */ /* 0x0001e2000c101136 */
[----:B------:R-:W-:Y:S05]  /*2f20*/  @P1 BRA `(.L_x_80) ;  /* 0x00000000000c1947 */ /* 0x000fea0003800000 */
[----:B------:R-:W5:Y:S02]  /*2f30*/  LDG.E.U8 R63, desc[UR54][R8.64+0x29] ;  /* 0x00002936083f7981 */ /* 0x000f64000c1e1100 */
[----:B-----5:R-:W-:-:S05]  /*2f40*/  PRMT R0, R63, 0x8880, RZ ;  /* 0x000088803f007816 */ /* 0x020fca00000000ff */
[----:B------:R-:W-:-:S07]  /*2f50*/  IMAD R13, R0, R23, RZ ;  /* 0x00000017000d7224 */ /* 0x000fce00078e02ff */
.L_x_80:
[----:B------:R-:W-:Y:S05]  /*2f60*/  BSYNC B1 ;  /* 0x0000000000017941 */ /* 0x000fea0003800000 */
.L_x_79:
[----:B------:R-:W-:Y:S01]  /*2f70*/  @!P1 IMAD R47, R47, R22, R13 ;  /* 0x000000162f2f9224 */ /* 0x000fe200078e020d */
[----:B------:R-:W-:Y:S04]  /*2f80*/  BSSY B1, `(.L_x_81) ;  /* 0x0000006000017945 */ /* 0x000fe80003800000 */
[----:B------:R0:W-:Y:S01]  /*2f90*/  @!P1 STG.E.U8 desc[UR54][R4.64+0x29], R47 ;  /* 0x0000292f04009986 */ /* 0x0001e2000c101136 */
[----:B------:R-:W-:Y:S05]  /*2fa0*/  @P6 BRA `(.L_x_82) ;  /* 0x00000000000c6947 */ /* 0x000fea0003800000 */
[----:B------:R-:W5:Y:S02]  /*2fb0*/  LDG.E.U8 R63, desc[UR54][R2.64+0x30] ;  /* 0x00003036023f7981 */ /* 0x000f64000c1e1100 */
[----:B-----5:R-:W-:-:S05]  /*2fc0*/  PRMT R0, R63, 0x8880, RZ ;  /* 0x000088803f007816 */ /* 0x020fca00000000ff */
[----:B------:R-:W-:-:S07]  /*2fd0*/  IMAD R13, R0, R23, RZ ;  /* 0x00000017000d7224 */ /* 0x000fce00078e02ff */
.L_x_82:
[----:B------:R-:W-:Y:S05]  /*2fe0*/  BSYNC B1 ;  /* 0x0000000000017941 */ /* 0x000fea0003800000 */
.L_x_81:
[----:B------:R-:W-:Y:S01]  /*2ff0*/  ISETP.GE.AND P3, PT, R68, 0x32, PT ;  /* 0x000000324400780c */ /* 0x000fe20003f66270 */
[----:B0-----:R-:W-:Y:S01]  /*3000*/  @!P6 IMAD R11, R48, R22, R13 ;  /* 0x00000016300be224 */ /* 0x001fe200078e020d */
[C---:B------:R-:W-:Y:S01]  /*3010*/  ISETP.GE.AND P2, PT, R68.reuse, 0x39, PT ;  /* 0x000000394400780c */ /* 0x040fe20003f46270 */
[----:B------:R-:W-:Y:S01]  /*3020*/  BSSY B1, `(.L_x_83) ;  /* 0x000000d000017945 */ /* 0x000fe20003800000 */
[C---:B------:R-:W-:Y:S02]  /*3030*/  ISETP.LT.OR P4, PT, R65.reuse, 0x1, !P3 ;  /* 0x000000014100780c */ /* 0x040fe40005f81670 */
        /* <DEDUP_REMOVED lines=11> */
.L_x_84:
[----:B------:R-:W-:Y:S05]  /*30f0*/  BSYNC B1 ;  /* 0x0000000000017941 */ /* 0x000fea0003800000 */
.L_x_83:
[----:B------:R-:W-:Y:S01]  /*3100*/  @!P4 IMAD R49, R49, R22, R13 ;  /* 0x000000163131c224 */ /* 0x000fe200078e020d */
[----:B------:R-:W-:Y:S04]  /*3110*/  BSSY B1, `(.L_x_85) ;  /* 0x0000006000017945 */ /* 0x000fe80003800000 */
[----:B------:R0:W-:Y:S01]  /*3120*/  @!P4 STG.E.U8 desc[UR54][R6.64+0x31], R49 ;  /* 0x000031310600c986 */ /* 0x0001e2000c101136 */
[----:B------:R-:W-:Y:S05]  /*3130*/  @P0 BRA `(.L_x_86) ;  /* 0x00000000000c0947 */ /* 0x000fea0003800000 */
[----:B------:R-:W5:Y:S02]  /*3140*/  LDG.E.U8 R63, desc[UR54][R8.64+0x30] ;  /* 0x00003036083f7981 */ /* 0x000f64000c1e1100 */
[----:B-----5:R-:W-:-:S05]  /*3150*/  PRMT R0, R63, 0x8880, RZ ;  /* 0x000088803f007816 */ /* 0x020fca00000000ff */
[----:B------:R-:W-:-:S07]  /*3160*/  IMAD R13, R0, R23, RZ ;  /* 0x00000017000d7224 */ /* 0x000fce00078e02ff */
.L_x_86:
[----:B------:R-:W-:Y:S05]  /*3170*/  BSYNC B1 ;  /* 0x0000000000017941 */ /* 0x000fea0003800000 */
.L_x_85:
[----:B0-----:R-:W-:Y:S01]  /*3180*/  @!P0 IMAD R11, R50, R22, R13 ;  /* 0x00000016320b8224 */ /* 0x001fe200078e020d */
[----:B------:R-:W-:Y:S04]  /*3190*/  BSSY B1, `(.L_x_87) ;  /* 0x0000006000017945 */ /* 0x000fe80003800000 */
[----:B------:R0:W-:Y:S01]  /*31a0*/  @!P0 STG.E.U8 desc[UR54][R4.64+0x30], R11 ;  /* 0x0000300b04008986 */ /* 0x0001e2000c101136 */
[----:B------:R-:W-:Y:S05]  /*31b0*/  @P3 BRA `(.L_x_88) ;  /* 0x00000000000c3947 */ /* 0x000fea0003800000 */
[----:B------:R-:W5:Y:S02]  /*31c0*/  LDG.E.U8 R63, desc[UR54][R8.64+0x31] ;  /* 0x00003136083f7981 */ /* 0x000f64000c1e1100 */
[----:B-----5:R-:W-:-:S05]  /*31d0*/  PRMT R0, R63, 0x8880, RZ ;  /* 0x000088803f007816 */ /* 0x020fca00000000ff */
[----:B------:R-:W-:-:S07]  /*31e0*/  IMAD R13, R0, R23, RZ ;  /* 0x00000017000d7224 */ /* 0x000fce00078e02ff */
.L_x_88:
[----:B------:R-:W-:Y:S05]  /*31f0*/  BSYNC B1 ;  /* 0x0000000000017941 */ /* 0x000fea0003800000 */
.L_x_87:
[----:B------:R-:W-:Y:S01]  /*3200*/  @!P3 IMAD R51, R51, R22, R13 ;  /* 0x000000163333b224 */ /* 0x000fe200078e020d */
[----:B------:R-:W-:Y:S04]  /*3210*/  BSSY B1, `(.L_x_89) ;  /* 0x0000006000017945 */ /* 0x000fe80003800000 */
[----:B------:R0:W-:Y:S01]  /*3220*/  @!P3 STG.E.U8 desc[UR54][R4.64+0x31], R51 ;  /* 0x000031330400b986 */ /* 0x0001e2000c101136 */
[----:B------:R-:W-:Y:S05]  /*3230*/  @P6 BRA `(.L_x_90) ;  /* 0x00000000000c6947 */ /* 0x000fea0003800000 */
[----:B------:R-:W5:Y:S02]  /*3240*/  LDG.E.U8 R63, desc[UR54][R2.64+0x38] ;  /* 0x00003836023f7981 */ /* 0x000f64000c1e1100 */
[----:B-----5:R-:W-:-:S05]  /*3250*/  PRMT R0, R63, 0x8880, RZ ;  /* 0x000088803f007816 */ /* 0x020fca00000000ff */
[----:B------:R-:W-:-:S07]  /*3260*/  IMAD R13, R0, R23, RZ ;  /* 0x00000017000d7224 */ /* 0x000fce00078e02ff */
.L_x_90:
[----:B------:R-:W-:Y:S05]  /*3270*/  BSYNC B1 ;  /* 0x0000000000017941 */ /* 0x000fea0003800000 */
.L_x_89:
[----:B0-----:R-:W-:Y:S01]  /*3280*/  @!P6 IMAD R11, R52, R22, R13 ;  /* 0x00000016340be224 */ /* 0x001fe200078e020d */
[----:B------:R-:W-:Y:S04]  /*3290*/  BSSY B1, `(.L_x_91) ;  /* 0x0000006000017945 */ /* 0x000fe80003800000 */
[----:B------:R0:W-:Y:S01]  /*32a0*/  @!P6 STG.E.U8 desc[UR54][R6.64+0x38], R11 ;  /* 0x0000380b0600e986 */ /* 0x0001e2000c101136 */
[----:B------:R-:W-:Y:S05]  /*32b0*/  @P5 BRA `(.L_x_92) ;  /* 0x00000000000c5947 */ /* 0x000fea0003800000 */
[----:B------:R-:W5:Y:S02]  /*32c0*/  LDG.E.U8 R63, desc[UR54][R2.64+0x39] ;  /* 0x00003936023f7981 */ /* 0x000f64000c1e1100 */
[----:B-----5:R-:W-:-:S05]  /*32d0*/  PRMT R0, R63, 0x8880, RZ ;  /* 0x000088803f007816 */ /* 0x020fca00000000ff */
[----:B------:R-:W-:-:S07]  /*32e0*/  IMAD R13, R0, R23, RZ ;  /* 0x00000017000d7224 */ /* 0x000fce00078e02ff */
.L_x_92:
[----:B------:R-:W-:Y:S05]  /*32f0*/  BSYNC B1 ;  /* 0x0000000000017941 */ /* 0x000fea0003800000 */
.L_x_91:
[----:B------:R-:W-:Y:S01]  /*3300*/  @!P5 IMAD R53, R53, R22, R13 ;  /* 0x000000163535d224 */ /* 0x000fe200078e020d */
[----:B------:R-:W-:Y:S04]  /*3310*/  BSSY B1, `(.L_x_93) ;  /* 0x0000006000017945 */ /* 0x000fe80003800000 */
[----:B------:R0:W-:Y:S01]  /*3320*/  @!P5 STG.E.U8 desc[UR54][R6.64+0x39], R53 ;  /* 0x000039350600d986 */ /* 0x0001e2000c101136 */
[----:B------:R-:W-:Y:S05]  /*3330*/  @P2 BRA `(.L_x_94) ;  /* 0x00000000000c2947 */ /* 0x000fea0003800000 */
[----:B------:R-:W5:Y:S02]  /*3340*/  LDG.E.U8 R63, desc[UR54][R8.64+0x38] ;  /* 0x00003836083f7981 */ /* 0x000f64000c1e1100 */
[----:B-----5:R-:W-:-:S05]  /*3350*/  PRMT R0, R63, 0x8880, RZ ;  /* 0x000088803f007816 */ /* 0x020fca00000000ff */
[----:B------:R-:W-:-:S07]  /*3360*/  IMAD R13, R0, R23, RZ ;  /* 0x00000017000d7224 */ /* 0x000fce00078e02ff */
.L_x_94:
[----:B------:R-:W-:Y:S05]  /*3370*/  BSYNC B1 ;  /* 0x0000000000017941 */ /* 0x000fea0003800000 */
.L_x_93:
[----:B------:R-:W-:Y:S01]  /*3380*/  @!P2 IMAD R3, R54, R22, R13 ;  /* 0x000000163603a224 */ /* 0x000fe200078e020d */
[----:B------:R-:W-:Y:S01]  /*3390*/  ISETP.LT.OR P1, PT, R65, 0x9, !P1 ;  /* 0x000000094100780c */ /* 0x000fe20004f21670 */
[----:B------:R-:W-:Y:S03]  /*33a0*/  BSSY B1, `(.L_x_95) ;  /* 0x0000006000017945 */ /* 0x000fe60003800000 */
[----:B------:R0:W-:Y:S09]  /*33b0*/  @!P2 STG.E.U8 desc[UR54][R4.64+0x38], R3 ;  /* 0x000038030400a986 */ /* 0x0001f2000c101136 */
[----:B------:R-:W-:Y:S05]  /*33c0*/  @P1 BRA `(.L_x_96) ;  /* 0x00000000000c1947 */ /* 0x000fea0003800000 */
[----:B------:R-:W5:Y:S02]  /*33d0*/  LDG.E.U8 R63, desc[UR54][R8.64+0x39] ;  /* 0x00003936083f7981 */ /* 0x000f64000c1e1100 */
[----:B-----5:R-:W-:-:S05]  /*33e0*/  PRMT R0, R63, 0x8880, RZ ;  /* 0x000088803f007816 */ /* 0x020fca00000000ff */
[----:B------:R-:W-:-:S07]  /*33f0*/  IMAD R13, R0, R23, RZ ;  /* 0x00000017000d7224 */ /* 0x000fce00078e02ff */
.L_x_96:
[----:B------:R-:W-:Y:S05]  /*3400*/  BSYNC B1 ;  /* 0x0000000000017941 */ /* 0x000fea0003800000 */
.L_x_95:
[----:B------:R-:W-:Y:S01]  /*3410*/  IMAD R13, R55, R22, R13 ;  /* 0x00000016370d7224 */ /* 0x000fe200078e020d */
[----:B------:R-:W-:Y:S06]  /*3420*/  @P1 BRA `(.L_x_97) ;  /* 0x0000000400c81947 */ /* 0x000fec0003800000 */
[----:B------:R0:W-:Y:S01]  /*3430*/  STG.E.U8 desc[UR54][R4.64+0x39], R13 ;  /* 0x0000390d04007986 */ /* 0x0001e2000c101136 */
[----:B------:R-:W-:Y:S05]  /*3440*/  BRA `(.L_x_97) ;  /* 0x0000000400c07947 */ /* 0x000fea0003800000 */
.L_x_32:
[C---:B------:R-:W-:Y:S02]  /*3450*/  ISETP.GE.AND P3, PT, R68.reuse, 0x1, PT ;  /* 0x000000014400780c */ /* 0x040fe40003f66270 */
[C---:B------:R-:W-:Y:S02]  /*3460*/  ISETP.GE.AND P4, PT, R68.reuse, 0x2, PT ;  /* 0x000000024400780c */ /* 0x040fe40003f86270 */
[C---:B------:R-:W-:Y:S02]  /*3470*/  ISETP.LT.OR P0, PT, R65.reuse, 0x1, !P3 ;  /* 0x000000014100780c */ /* 0x040fe40005f01670 */
[C---:B------:R-:W-:Y:S02]  /*3480*/  ISETP.LT.OR P5, PT, R65.reuse, 0x1, !P4 ;  /* 0x000000014100780c */ /* 0x040fe400067a1670 */
[----:B------:R-:W-:Y:S02]  /*3490*/  ISETP.LT.OR P3, PT, R65, 0x9, !P3 ;  /* 0x000000094100780c */ /* 0x000fe40005f61670 */
[----:B------:R-:W-:-:S02]  /*34a0*/  ISETP.GE.AND P6, PT, R68, 0x9, PT ;  /* 0x000000094400780c */ /* 0x000fc40003fc6270 */
[C---:B------:R-:W-:Y:S02]  /*34b0*/  ISETP.LT.OR P4, PT, R65.reuse, 0x9, !P4 ;  /* 0x000000094100780c */ /* 0x040fe40006781670 */
[----:B------:R-:W-:Y:S02]  /*34c0*/  ISETP.GE.AND P1, PT, R68, 0xa, PT ;  /* 0x0000000a4400780c */ /* 0x000fe40003f26270 */
[C---:B------:R-:W-:Y:S01]  /*34d0*/  ISETP.LT.OR P2, PT, R65.reuse, 0x1, !P6 ;  /* 0x000000014100780c */ /* 0x040fe20007741670 */
[-C--:B------:R-:W-:Y:S01]  /*34e0*/  @!P0 IMAD R3, R24, R22.reuse, RZ ;  /* 0x0000001618038224 */ /* 0x080fe200078e02ff */
[----:B------:R-:W-:Y:S01]  /*34f0*/  ISETP.LT.OR P6, PT, R65, 0x9, !P6 ;  /* 0x000000094100780c */ /* 0x000fe200077c1670 */
[-C--:B------:R-:W-:Y:S02]  /*3500*/  @!P5 IMAD R25, R25, R22.reuse, RZ ;  /* 0x000000161919d224 */ /* 0x080fe400078e02ff */
[----:B------:R-:W-:Y:S01]  /*3510*/  @!P3 IMAD R9, R26, R22, RZ ;  /* 0x000000161a09b224 */ /* 0x000fe200078e02ff */
[----:B------:R0:W-:Y:S01]  /*3520*/  @!P0 STG.E.U8 desc[UR54][R6.64], R3 ;  /* 0x0000000306008986 */ /* 0x0001e2000c101136 */
[----:B------:R-:W-:-:S02]  /*3530*/  ISETP.LT.OR P0, PT, R65, 0x1, !P1 ;  /* 0x000000014100780c */ /* 0x000fc40004f01670 */
[-C--:B------:R-:W-:Y:S01]  /*3540*/  @!P4 IMAD R27, R27, R22.reuse, RZ ;  /* 0x000000161b1bc224 */ /* 0x080fe200078e02ff */
[----:B------:R-:W-:Y:S01]  /*3550*/  @!P5 STG.E.U8 desc[UR54][R6.64+0x1], R25 ;  /* 0x000001190600d986 */ /* 0x000fe2000c101136 */
[----:B------:R-:W-:Y:S02]  /*3560*/  ISETP.LT.OR P1, PT, R65, 0x9, !P1 ;  /* 0x000000094100780c */ /* 0x000fe40004f21670 */
[----:B------:R-:W-:Y:S01]  /*3570*/  @!P2 IMAD R11, R28, R22, RZ ;  /* 0x000000161c0ba224 */ /* 0x000fe200078e02ff */
[----:B------:R1:W-:Y:S01]  /*3580*/  @!P3 STG.E.U8 desc[UR54][R4.64], R9 ;  /* 0x000000090400b986 */ /* 0x0003e2000c101136 */
[----:B------:R-:W-:-:S03]  /*3590*/  ISETP.GE.AND P3, PT, R68, 0x12, PT ;  /* 0x000000124400780c */ /* 0x000fc60003f66270 */
[----:B------:R-:W-:Y:S01]  /*35a0*/  @!P4 STG.E.U8 desc[UR54][R4.64+0x1], R27 ;  /* 0x0000011b0400c986 */ /* 0x000fe2000c101136 */
[----:B------:R-:W-:Y:S01]  /*35b0*/  ISETP.GE.AND P4, PT, R68, 0x11, PT ;  /* 0x000000114400780c */ /* 0x000fe20003f86270 */
[-C--:B------:R-:W-:Y:S01]  /*35c0*/  @!P0 IMAD R29, R29, R22.reuse, RZ ;  /* 0x000000161d1d8224 */ /* 0x080fe200078e02ff */
[C---:B------:R-:W-:Y:S01]  /*35d0*/  ISETP.LT.OR P5, PT, R65.reuse, 0x1, !P3 ;  /* 0x000000014100780c */ /* 0x040fe20005fa1670 */
[----:B------:R2:W-:Y:S01]  /*35e0*/  @!P2 STG.E.U8 desc[UR54][R6.64+0x8], R11 ;  /* 0x0000080b0600a986 */ /* 0x0005e2000c101136 */
[-C--:B0-----:R-:W-:Y:S01]  /*35f0*/  @!P6 IMAD R3, R30, R22.reuse, RZ ;  /* 0x000000161e03e224 */ /* 0x081fe200078e02ff */
[----:B------:R-:W-:Y:S01]  /*3600*/  ISETP.LT.OR P2, PT, R65, 0x1, !P4 ;  /* 0x000000014100780c */ /* 0x000fe20006741670 */
[----:B------:R-:W-:Y:S01]  /*3610*/  @!P1 IMAD R31, R31, R22, RZ ;  /* 0x000000161f1f9224 */ /* 0x000fe200078e02ff */
[----:B------:R-:W-:Y:S01]  /*3620*/  @!P0 STG.E.U8 desc[UR54][R6.64+0x9], R29 ;  /* 0x0000091d06008986 */ /* 0x000fe2000c101136 */
[----:B------:R-:W-:Y:S02]  /*3630*/  ISETP.GE.AND P0, PT, R68, 0x19, PT ;  /* 0x000000194400780c */ /* 0x000fe40003f06270 */
[C---:B------:R-:W-:Y:S01]  /*3640*/  ISETP.LT.OR P3, PT, R65.reuse, 0x9, !P3 ;  /* 0x000000094100780c */ /* 0x040fe20005f61670 */
[----:B------:R0:W-:Y:S01]  /*3650*/  @!P6 STG.E.U8 desc[UR54][R4.64+0x8], R3 ;  /* 0x000008030400e986 */ /* 0x0001e2000c101136 */
[----:B------:R-:W-:-:S02]  /*3660*/  ISETP.LT.OR P4, PT, R65, 0x9, !P4 ;  /* 0x000000094100780c */ /* 0x000fc40006781670 */
[----:B------:R-:W-:Y:S01]  /*3670*/  ISETP.LT.OR P6, PT, R65, 0x1, !P0 ;  /* 0x000000014100780c */ /* 0x000fe200047c1670 */
[-C--:B------:R-:W-:Y:S01]  /*3680*/  @!P5 IMAD R33, R33, R22.reuse, RZ ;  /* 0x000000162121d224 */ /* 0x080fe200078e02ff */
[----:B------:R-:W-:Y:S01]  /*3690*/  @!P1 STG.E.U8 desc[UR54][R4.64+0x9], R31 ;  /* 0x0000091f04009986 */ /* 0x000fe2000c101136 */
[----:B------:R-:W-:Y:S01]  /*36a0*/  ISETP.GE.AND P1, PT, R68, 0x1a, PT ;  /* 0x0000001a4400780c */ /* 0x000fe20003f26270 */
[-C--:B-1----:R-:W-:Y:S01]  /*36b0*/  @!P2 IMAD R9, R32, R22.reuse, RZ ;  /* 0x000000162009a224 */ /* 0x082fe200078e02ff */
[C---:B------:R-:W-:Y:S01]  /*36c0*/  ISETP.LT.OR P0, PT, R65.reuse, 0x9, !P0 ;  /* 0x000000094100780c */ /* 0x040fe20004701670 */
[----:B------:R-:W-:Y:S01]  /*36d0*/  @!P5 STG.E.U8 desc[UR54][R6.64+0x11], R33 ;  /* 0x000011210600d986 */ /* 0x000fe2000c101136 */
[----:B------:R-:W-:Y:S02]  /*36e0*/  ISETP.LT.OR P5, PT, R65, 0x1, !P1 ;  /* 0x000000014100780c */ /* 0x000fe40004fa1670 */
[-C--:B------:R-:W-:Y:S01]  /*36f0*/  @!P3 IMAD R35, R35, R22.reuse, RZ ;  /* 0x000000162323b224 */ /* 0x080fe200078e02ff */
[----:B------:R1:W-:Y:S01]  /*3700*/  @!P2 STG.E.U8 desc[UR54][R6.64+0x10], R9 ;  /* 0x000010090600a986 */ /* 0x0003e2000c101136 */
[-C--:B--2---:R-:W-:Y:S01]  /*3710*/  @!P4 IMAD R11, R34, R22.reuse, RZ ;  /* 0x00000016220bc224 */ /* 0x084fe200078e02ff */
[----:B------:R-:W-:Y:S01]  /*3720*/  ISETP.GE.AND P2, PT, R68, 0x21, PT ;  /* 0x000000214400780c */ /* 0x000fe20003f46270 */
[----:B0-----:R-:W-:Y:S01]  /*3730*/  @!P6 IMAD R3, R36, R22, RZ ;  /* 0x000000162403e224 */ /* 0x001fe200078e02ff */
[----:B------:R-:W-:Y:S01]  /*3740*/  @!P3 STG.E.U8 desc[UR54][R4.64+0x11], R35 ;  /* 0x000011230400b986 */ /* 0x000fe2000c101136 */
[----:B------:R-:W-:-:S02]  /*3750*/  ISETP.LT.OR P1, PT, R65, 0x9, !P1 ;  /* 0x000000094100780c */ /* 0x000fc40004f21670 */
[----:B------:R-:W-:Y:S01]  /*3760*/  ISETP.GE.AND P3, PT, R68, 0x22, PT ;  /* 0x000000224400780c */ /* 0x000fe20003f66270 */
[----:B------:R0:W-:Y:S01]  /*3770*/  @!P4 STG.E.U8 desc[UR54][R4.64+0x10], R11 ;  /* 0x0000100b0400c986 */ /* 0x0001e2000c101136 */
[----:B------:R-:W-:Y:S01]  /*3780*/  ISETP.LT.OR P4, PT, R65, 0x1, !P2 ;  /* 0x000000014100780c */ /* 0x000fe20005781670 */
[-C--:B------:R-:W-:Y:S01]  /*3790*/  @!P5 IMAD R37, R37, R22.reuse, RZ ;  /* 0x000000162525d224 */ /* 0x080fe200078e02ff */
[C---:B------:R-:W-:Y:S01]  /*37a0*/  ISETP.LT.OR P2, PT, R65.reuse, 0x9, !P2 ;  /* 0x000000094100780c */ /* 0x040fe20005741670 */
[----:B------:R2:W-:Y:S01]  /*37b0*/  @!P6 STG.E.U8 desc[UR54][R6.64+0x18], R3 ;  /* 0x000018030600e986 */ /* 0x0005e2000c101136 */
[C---:B------:R-:W-:Y:S01]  /*37c0*/  ISETP.LT.OR P6, PT, R65.reuse, 0x1, !P3 ;  /* 0x000000014100780c */ /* 0x040fe20005fc1670 */
[-C--:B-1----:R-:W-:Y:S01]  /*37d0*/  @!P0 IMAD R9, R38, R22.reuse, RZ ;  /* 0x0000001626098224 */ /* 0x082fe200078e02ff */
[----:B------:R-:W-:Y:S01]  /*37e0*/  ISETP.LT.OR P3, PT, R65, 0x9, !P3 ;  /* 0x000000094100780c */ /* 0x000fe20005f61670 */
[----:B------:R-:W-:Y:S02]  /*37f0*/  @!P5 STG.E.U8 desc[UR54][R6.64+0x19], R37 ;  /* 0x000019250600d986 */ /* 0x000fe4000c101136 */
[----:B------:R-:W-:-:S02]  /*3800*/  @!P1 IMAD R39, R39, R22, RZ ;  /* 0x0000001627279224 */ /* 0x000fc400078e02ff */
[----:B------:R1:W-:Y:S01]  /*3810*/  @!P0 STG.E.U8 desc[UR54][R4.64+0x18], R9 ;  /* 0x0000180904008986 */ /* 0x0003e2000c101136 */
[----:B------:R-:W-:Y:S01]  /*3820*/  ISETP.GE.AND P0, PT, R68, 0x29, PT ;  /* 0x000000294400780c */ /* 0x000fe20003f06270 */
[-C--:B0-----:R-:W-:Y:S02]  /*3830*/  @!P4 IMAD R11, R40, R22.reuse, RZ ;  /* 0x00000016280bc224 */ /* 0x081fe400078e02ff */
[----:B------:R-:W-:Y:S01]  /*3840*/  @!P1 STG.E.U8 desc[UR54][R4.64+0x19], R39 ;  /* 0x0000192704009986 */ /* 0x000fe2000c101136 */
[----:B------:R-:W-:Y:S01]  /*3850*/  ISETP.GE.AND P1, PT, R68, 0x2a, PT ;  /* 0x0000002a4400780c */ /* 0x000fe20003f26270 */
[-C--:B------:R-:W-:Y:S02]  /*3860*/  @!P6 IMAD R41, R41, R22.reuse, RZ ;  /* 0x000000162929e224 */ /* 0x080fe400078e02ff */
[-C--:B--2---:R-:W-:Y:S01]  /*3870*/  @!P2 IMAD R3, R42, R22.reuse, RZ ;  /* 0x000000162a03a224 */ /* 0x084fe200078e02ff */
[----:B------:R-:W-:Y:S01]  /*3880*/  @!P4 STG.E.U8 desc[UR54][R6.64+0x20], R11 ;  /* 0x0000200b0600c986 */ /* 0x000fe2000c101136 */
[----:B------:R-:W-:Y:S01]  /*3890*/  ISETP.LT.OR P4, PT, R65, 0x1, !P0 ;  /* 0x000000014100780c */ /* 0x000fe20004781670 */
[----:B------:R-:W-:Y:S01]  /*38a0*/  @!P3 IMAD R43, R43, R22, RZ ;  /* 0x000000162b2bb224 */ /* 0x000fe200078e02ff */
[----:B------:R-:W-:Y:S01]  /*38b0*/  ISETP.LT.OR P5, PT, R65, 0x1, !P1 ;  /* 0x000000014100780c */ /* 0x000fe20004fa1670 */
[----:B------:R-:W-:Y:S01]  /*38c0*/  @!P6 STG.E.U8 desc[UR54][R6.64+0x21], R41 ;  /* 0x000021290600e986 */ /* 0x000fe2000c101136 */
[----:B------:R-:W-:-:S02]  /*38d0*/  ISETP.GE.AND P6, PT, R68, 0x31, PT ;  /* 0x000000314400780c */ /* 0x000fc40003fc6270 */
[C---:B------:R-:W-:Y:S01]  /*38e0*/  ISETP.LT.OR P0, PT, R65.reuse, 0x9, !P0 ;  /* 0x000000094100780c */ /* 0x040fe20004701670 */
[----:B------:R0:W-:Y:S01]  /*38f0*/  @!P2 STG.E.U8 desc[UR54][R4.64+0x20], R3 ;  /* 0x000020030400a986 */ /* 0x0001e2000c101136 */
[C---:B------:R-:W-:Y:S02]  /*3900*/  ISETP.LT.OR P1, PT, R65.reuse, 0x9, !P1 ;  /* 0x000000094100780c */ /* 0x040fe40004f21670 */
[C---:B------:R-:W-:Y:S01]  /*3910*/  ISETP.LT.OR P2, PT, R65.reuse, 0x1, !P6 ;  /* 0x000000014100780c */ /* 0x040fe20007741670 */
[----:B------:R-:W-:Y:S01]  /*3920*/  @!P3 STG.E.U8 desc[UR54][R4.64+0x21], R43 ;  /* 0x0000212b0400b986 */ /* 0x000fe2000c101136 */
[----:B------:R-:W-:Y:S01]  /*3930*/  ISETP.GE.AND P3, PT, R68, 0x32, PT ;  /* 0x000000324400780c */ /* 0x000fe20003f66270 */
[-C--:B-1----:R-:W-:Y:S01]  /*3940*/  @!P4 IMAD R9, R44, R22.reuse, RZ ;  /* 0x000000162c09c224 */ /* 0x082fe200078e02ff */
[----:B------:R-:W-:Y:S01]  /*3950*/  ISETP.LT.OR P6, PT, R65, 0x9, !P6 ;  /* 0x000000094100780c */ /* 0x000fe200077c1670 */
[----:B------:R-:W-:-:S03]  /*3960*/  @!P5 IMAD R45, R45, R22, RZ ;  /* 0x000000162d2dd224 */ /* 0x000fc600078e02ff */
[----:B------:R1:W-:Y:S01]  /*3970*/  @!P4 STG.E.U8 desc[UR54][R6.64+0x28], R9 ;  /* 0x000028090600c986 */ /* 0x0003e2000c101136 */
[-C--:B0-----:R-:W-:Y:S01]  /*3980*/  @!P0 IMAD R3, R46, R22.reuse, RZ ;  /* 0x000000162e038224 */ /* 0x081fe200078e02ff */
[----:B------:R-:W-:Y:S01]  /*3990*/  ISETP.GE.AND P4, PT, R68, 0x3a, PT ;  /* 0x0000003a4400780c */ /* 0x000fe20003f86270 */
[-C--:B------:R-:W-:Y:S01]  /*39a0*/  @!P1 IMAD R47, R47, R22.reuse, RZ ;  /* 0x000000162f2f9224 */ /* 0x080fe200078e02ff */
[----:B------:R-:W-:Y:S01]  /*39b0*/  @!P5 STG.E.U8 desc[UR54][R6.64+0x29], R45 ;  /* 0x0000292d0600d986 */ /* 0x000fe2000c101136 */
[-C--:B------:R-:W-:Y:S01]  /*39c0*/  @!P2 IMAD R11, R48, R22.reuse, RZ ;  /* 0x00000016300ba224 */ /* 0x080fe200078e02ff */
[----:B------:R-:W-:Y:S02]  /*39d0*/  ISETP.GE.AND P5, PT, R68, 0x39, PT ;  /* 0x000000394400780c */ /* 0x000fe40003fa6270 */
[----:B------:R0:W-:Y:S01]  /*39e0*/  @!P0 STG.E.U8 desc[UR54][R4.64+0x28], R3 ;  /* 0x0000280304008986 */ /* 0x0001e2000c101136 */
[C---:B------:R-:W-:Y:S02]  /*39f0*/  ISETP.LT.OR P0, PT, R65.reuse, 0x1, !P3 ;  /* 0x000000014100780c */ /* 0x040fe40005f01670 */
[C---:B------:R-:W-:Y:S01]  /*3a00*/  ISETP.LT.OR P3, PT, R65.reuse, 0x9, !P3 ;  /* 0x000000094100780c */ /* 0x040fe20005f61670 */
[----:B------:R-:W-:Y:S01]  /*3a10*/  @!P1 STG.E.U8 desc[UR54][R4.64+0x29], R47 ;  /* 0x0000292f04009986 */ /* 0x000fe2000c101136 */
[C---:B------:R-:W-:Y:S01]  /*3a20*/  ISETP.LT.OR P1, PT, R65.reuse, 0x1, !P5 ;  /* 0x000000014100780c */ /* 0x040fe20006f21670 */
[----:B-1----:R-:W-:Y:S01]  /*3a30*/  @!P6 IMAD R9, R50, R22, RZ ;  /* 0x000000163209e224 */ /* 0x002fe200078e02ff */
[C---:B------:R-:W-:Y:S01]  /*3a40*/  ISETP.LT.OR P5, PT, R65.reuse, 0x9, !P5 ;  /* 0x000000094100780c */ /* 0x040fe20006fa1670 */
[----:B------:R1:W-:Y:S01]  /*3a50*/  @!P2 STG.E.U8 desc[UR54][R6.64+0x30], R11 ;  /* 0x0000300b0600a986 */ /* 0x0003e2000c101136 */
[----:B------:R-:W-:-:S02]  /*3a60*/  ISETP.LT.OR P2, PT, R65, 0x1, !P4 ;  /* 0x000000014100780c */ /* 0x000fc40006741670 */
[----:B------:R-:W-:-:S03]  /*3a70*/  ISETP.LT.OR P4, PT, R65, 0x9, !P4 ;  /* 0x000000094100780c */ /* 0x000fc60006781670 */
[-C--:B------:R-:W-:Y:S02]  /*3a80*/  @!P0 IMAD R49, R49, R22.reuse, RZ ;  /* 0x0000001631318224 */ /* 0x080fe400078e02ff */
[-C--:B------:R-:W-:Y:S02]  /*3a90*/  @!P3 IMAD R51, R51, R22.reuse, RZ ;  /* 0x000000163333b224 */ /* 0x080fe400078e02ff */
[-C--:B0-----:R-:W-:Y:S01]  /*3aa0*/  @!P1 IMAD R3, R52, R22.reuse, RZ ;  /* 0x0000001634039224 */ /* 0x081fe200078e02ff */
[----:B------:R0:W-:Y:S01]  /*3ab0*/  @!P0 STG.E.U8 desc[UR54][R6.64+0x31], R49 ;  /* 0x0000313106008986 */ /* 0x0001e2000c101136 */
[-C--:B-1----:R-:W-:Y:S02]  /*3ac0*/  @!P5 IMAD R11, R54, R22.reuse, RZ ;  /* 0x00000016360bd224 */ /* 0x082fe400078e02ff */
[-C--:B------:R-:W-:Y:S01]  /*3ad0*/  @!P2 IMAD R53, R53, R22.reuse, RZ ;  /* 0x000000163535a224 */ /* 0x080fe200078e02ff */
[----:B------:R0:W-:Y:S01]  /*3ae0*/  @!P6 STG.E.U8 desc[UR54][R4.64+0x30], R9 ;  /* 0x000030090400e986 */ /* 0x0001e2000c101136 */
[----:B------:R-:W-:-:S03]  /*3af0*/  @!P4 IMAD R55, R55, R22, RZ ;  /* 0x000000163737c224 */ /* 0x000fc600078e02ff */
[----:B------:R0:W-:Y:S04]  /*3b00*/  @!P3 STG.E.U8 desc[UR54][R4.64+0x31], R51 ;  /* 0x000031330400b986 */ /* 0x0001e8000c101136 */
[----:B------:R0:W-:Y:S04]  /*3b10*/  @!P1 STG.E.U8 desc[UR54][R6.64+0x38], R3 ;  /* 0x0000380306009986 */ /* 0x0001e8000c101136 */
[----:B------:R0:W-:Y:S04]  /*3b20*/  @!P2 STG.E.U8 desc[UR54][R6.64+0x39], R53 ;  /* 0x000039350600a986 */ /* 0x0001e8000c101136 */
[----:B------:R0:W-:Y:S04]  /*3b30*/  @!P5 STG.E.U8 desc[UR54][R4.64+0x38], R11 ;  /* 0x0000380b0400d986 */ /* 0x0001e8000c101136 */
[----:B------:R0:W-:Y:S02]  /*3b40*/  @!P4 STG.E.U8 desc[UR54][R4.64+0x39], R55 ;  /* 0x000039370400c986 */ /* 0x0001e4000c101136 */
.L_x_97:
[----:B------:R-:W-:Y:S05]  /*3b50*/  BSYNC B0 ;  /* 0x0000000000007941 */ /* 0x000fea0003800000 */
.L_x_31:
[----:B------:R-:W-:Y:S01]  /*3b60*/  IMAD.U32 R2, RZ, RZ, UR36 ;  /* 0x00000024ff027e24 */ /* 0x000fe2000f8e00ff */
[----:B------:R-:W-:Y:S01]  /*3b70*/  ULDC.64 UR4, c[0x0][0x650] ;  /* 0x0001940000047ab9 */ /* 0x000fe20000000a00 */
[----:B0-----:R-:W-:Y:S01]  /*3b80*/  IMAD.U32 R3, RZ, RZ, UR37 ;  /* 0x00000025ff037e24 */ /* 0x001fe2000f8e00ff */
[----:B------:R0:W-:Y:S01]  /*3b90*/  SYNCS.ARRIVE.TRANS64.A1T0 RZ, [R62+UR52], RZ ;  /* 0x000000ff3eff79a7 */ /* 0x0001e20008100034 */
[----:B--2---:R-:W-:Y:S01]  /*3ba0*/  PRMT R0, RZ, 0x7610, R0 ;  /* 0x00007610ff007816 */ /* 0x004fe20000000000 */
[----:B------:R-:W-:Y:S01]  /*3bb0*/  IMAD.MOV.U32 R19, RZ, RZ, -0x1 ;  /* 0xffffffffff137424 */ /* 0x000fe200078e00ff */
[----:B------:R-:W-:Y:S01]  /*3bc0*/  LEA R16, P0, R2, R16, 0x1 ;  /* 0x0000001002107211 */ /* 0x000fe200078008ff */
[----:B------:R-:W-:Y:S02]  /*3bd0*/  IMAD.MOV.U32 R18, RZ, RZ, -0x1 ;  /* 0xffffffffff127424 */ /* 0x000fe400078e00ff */
[----:B------:R-:W-:Y:S01]  /*3be0*/  IMAD.MOV.U32 R2, RZ, RZ, -0x1 ;  /* 0xffffffffff027424 */ /* 0x000fe200078e00ff */
[----:B------:R-:W-:-:S02]  /*3bf0*/  IADD3.X R17, R17, UR51, RZ, P0, !PT ;  /* 0x0000003311117c10 */ /* 0x000fc400087fe4ff */
[----:B------:R-:W-:-:S04]  /*3c00*/  ISETP.GE.U32.AND P0, PT, R16, UR4, PT ;  /* 0x0000000410007c0c */ /* 0x000fc8000bf06070 */
[----:B------:R-:W-:-:S13]  /*3c10*/  ISETP.GE.U32.AND.EX P0, PT, R17, UR5, PT, P0 ;  /* 0x0000000511007c0c */ /* 0x000fda000bf06100 */
[----:B0-----:R-:W-:Y:S05]  /*3c20*/  @P0 BRA `(.L_x_98) ;  /* 0x0000000400740947 */ /* 0x001fea0003800000 */
[----:B------:R-:W0:Y:S01]  /*3c30*/  S2UR UR6, SR_CTAID.X ;  /* 0x00000000000679c3 */ /* 0x000e220000002500 */
[----:B------:R-:W-:Y:S01]  /*3c40*/  ULDC.64 UR4, c[0x0][0x628] ;  /* 0x00018a0000047ab9 */ /* 0x000fe20000000a00 */
[----:B------:R-:W-:Y:S01]  /*3c50*/  ULDC UR7, c[0x0][0x150] ;  /* 0x0000540000077ab9 */ /* 0x000fe20000000800 */
[----:B------:R-:W-:Y:S01]  /*3c60*/  ISETP.NE.U32.AND P0, PT, RZ, UR4, PT ;  /* 0x00000004ff007c0c */ /* 0x000fe2000bf05070 */
[----:B------:R-:W-:Y:S01]  /*3c70*/  ULDC UR15, c[0x0][0x630] ;  /* 0x00018c00000f7ab9 */ /* 0x000fe20000000800 */
[C---:B------:R-:W-:Y:S02]  /*3c80*/  R2UR UR16, R16.reuse ;  /* 0x00000000101072ca */ /* 0x040fe400000e0000 */
[----:B------:R-:W-:Y:S01]  /*3c90*/  ISETP.NE.AND.EX P0, PT, RZ, UR5, PT, P0 ;  /* 0x00000005ff007c0c */ /* 0x000fe2000bf05300 */
[----:B------:R-:W2:Y:S01]  /*3ca0*/  S2UR UR19, SR_CTAID.Y ;  /* 0x00000000001379c3 */ /* 0x000ea20000002600 */
[----:B------:R-:W-:Y:S02]  /*3cb0*/  R2UR UR12, R16 ;  /* 0x00000000100c72ca */ /* 0x000fe400000e0000 */
[----:B------:R-:W-:-:S02]  /*3cc0*/  R2UR UR13, R17 ;  /* 0x00000000110d72ca */ /* 0x000fc400000e0000 */
[----:B0-----:R-:W-:-:S05]  /*3cd0*/  I2FP.F32.U32 R0, UR6 ;  /* 0x0000000600007c45 */ /* 0x001fca0008201000 */
[----:B------:R-:W-:Y:S01]  /*3ce0*/  FMUL R0, R0, UR7 ;  /* 0x0000000700007c20 */ /* 0x000fe20008400000 */
[----:B------:R-:W-:Y:S01]  /*3cf0*/  ULDC UR7, c[0x0][0x154] ;  /* 0x0000550000077ab9 */ /* 0x000fe20000000800 */
[----:B--2---:R-:W-:-:S04]  /*3d00*/  I2FP.F32.U32 R2, UR19 ;  /* 0x0000001300027c45 */ /* 0x004fc80008201000 */
[----:B------:R-:W0:Y:S01]  /*3d10*/  F2I.U32.TRUNC.NTZ R0, R0 ;  /* 0x0000000000007305 */ /* 0x000e22000020f000 */
[----:B------:R-:W-:Y:S01]  /*3d20*/  FMUL R2, R2, UR7 ;  /* 0x0000000702027c20 */ /* 0x000fe20008400000 */
[----:B------:R-:W-:Y:S06]  /*3d30*/  @!P0 BRA `(.L_x_99) ;  /* 0x0000000000308947 */ /* 0x000fec0003800000 */
        /* <DEDUP_REMOVED lines=12> */
.L_x_99:
[----:B------:R-:W-:Y:S01]  /*3e00*/  USHF.R.U64 UR8, UR12, UR15, UR13 ;  /* 0x0000000f0c087299 */ /* 0x000fe2000800120d */
[----:B------:R-:W-:Y:S01]  /*3e10*/  R2UR UR5, R17 ;  /* 0x00000000110572ca */ /* 0x000fe200000e0000 */
[----:B------:R-:W-:Y:S01]  /*3e20*/  USHF.R.U32.HI UR4, URZ, UR15, UR13 ;  /* 0x0000000f3f047299 */ /* 0x000fe2000801160d */
[----:B------:R-:W2:Y:S01]  /*3e30*/  F2I.U32.TRUNC.NTZ R2, R2 ;  /* 0x0000000200027305 */ /* 0x000ea2000020f000 */
[----:B------:R-:W-:Y:S01]  /*3e40*/  UIADD3 UR9, UP0, URZ, -UR8, URZ ;  /* 0x800000083f097290 */ /* 0x000fe2000ff1e03f */
[----:B------:R-:W-:Y:S01]  /*3e50*/  ULDC.64 UR10, c[0x0][0x620] ;  /* 0x00018800000a7ab9 */ /* 0x000fe20000000a00 */
[----:B------:R-:W-:Y:S02]  /*3e60*/  ULDC UR12, c[0x0][0x144] ;  /* 0x00005100000c7ab9 */ /* 0x000fe40000000800 */
[----:B------:R-:W-:Y:S01]  /*3e70*/  UIADD3.X UR4, URZ, ~UR4, URZ, UP0, !UPT ;  /* 0x800000043f047290 */ /* 0x000fe200087fe43f */
[----:B------:R-:W-:Y:S01]  /*3e80*/  ULDC UR24, c[0x0][0x148] ;  /* 0x0000520000187ab9 */ /* 0x000fe20000000800 */
[----:B------:R-:W-:-:S02]  /*3e90*/  ULDC UR22, c[0x0][0x648] ;  /* 0x0001920000167ab9 */ /* 0x000fc40000000800 */
[----:B------:R-:W-:Y:S01]  /*3ea0*/  UIMAD UR7, UR4, UR10, URZ ;  /* 0x0000000a040772a4 */ /* 0x000fe2000f8e023f */
[----:B------:R-:W-:Y:S02]  /*3eb0*/  ULDC UR23, c[0x0][0x638] ;  /* 0x00018e0000177ab9 */ /* 0x000fe40000000800 */
[----:B------:R-:W-:Y:S01]  /*3ec0*/  UMOV UR4, UR16 ;  /* 0x0000001000047c82 */ /* 0x000fe20008000000 */
[----:B------:R-:W-:Y:S01]  /*3ed0*/  UIMAD UR7, UR9, UR11, UR7 ;  /* 0x0000000b090772a4 */ /* 0x000fe2000f8e0207 */
[----:B0-----:R-:W-:Y:S01]  /*3ee0*/  R2UR UR11, R0 ;  /* 0x00000000000b72ca */ /* 0x001fe200000e0000 */
[----:B------:R-:W-:Y:S01]  /*3ef0*/  UIMAD.WIDE.U32 UR4, UR9, UR10, UR4 ;  /* 0x0000000a090472a5 */ /* 0x000fe2000f8e0004 */
[----:B--2---:R-:W-:Y:S01]  /*3f00*/  R2UR UR13, R2 ;  /* 0x00000000020d72ca */ /* 0x004fe200000e0000 */
[----:B------:R-:W-:Y:S01]  /*3f10*/  ULDC UR16, c[0x0][0x608] ;  /* 0x0001820000107ab9 */ /* 0x000fe20000000800 */
[----:B------:R-:W-:Y:S01]  /*3f20*/  ULDC UR10, c[0x0][0x618] ;  /* 0x00018600000a7ab9 */ /* 0x000fe20000000800 */
[----:B------:R-:W-:Y:S01]  /*3f30*/  UIADD3 UR7, UR5, UR7, URZ ;  /* 0x0000000705077290 */ /* 0x000fe2000fffe03f */
[----:B------:R-:W-:-:S03]  /*3f40*/  ULDC UR9, c[0x0][0x600] ;  /* 0x0001800000097ab9 */ /* 0x000fc60000000800 */
[----:B------:R-:W-:Y:S02]  /*3f50*/  USHF.R.U64 UR14, UR4, UR10, UR7 ;  /* 0x0000000a040e7299 */ /* 0x000fe40008001207 */
[----:B------:R-:W-:Y:S01]  /*3f60*/  USHF.R.U32.HI UR7, URZ, UR10, UR7 ;  /* 0x0000000a3f077299 */ /* 0x000fe20008011607 */
[----:B------:R-:W-:Y:S02]  /*3f70*/  ULDC.64 UR4, c[0x0][0x640] ;  /* 0x0001900000047ab9 */ /* 0x000fe40000000a00 */
[----:B------:R-:W-:Y:S01]  /*3f80*/  ULDC UR10, c[0x0][0x658] ;  /* 0x00019600000a7ab9 */ /* 0x000fe20000000800 */
[----:B------:R-:W-:Y:S01]  /*3f90*/  ISETP.NE.U32.AND P0, PT, RZ, UR4, PT ;  /* 0x00000004ff007c0c */ /* 0x000fe2000bf05070 */
[----:B------:R-:W-:Y:S02]  /*3fa0*/  USHF.R.U64 UR17, UR14, UR16, UR7 ;  /* 0x000000100e117299 */ /* 0x000fe40008001207 */
[----:B------:R-:W-:Y:S01]  /*3fb0*/  USHF.R.U32.HI UR7, URZ, UR16, UR7 ;  /* 0x000000103f077299 */ /* 0x000fe20008011607 */
[----:B------:R-:W-:Y:S01]  /*3fc0*/  ISETP.NE.AND.EX P0, PT, RZ, UR5, PT, P0 ;  /* 0x00000005ff007c0c */ /* 0x000fe2000bf05300 */
[----:B------:R-:W-:-:S02]  /*3fd0*/  UIADD3 UR11, -UR11, URZ, URZ ;  /* 0x0000003f0b0b7290 */ /* 0x000fc4000fffe13f */
[----:B------:R-:W-:Y:S02]  /*3fe0*/  USHF.R.U64 UR16, UR17, UR10, UR7 ;  /* 0x0000000a11107299 */ /* 0x000fe40008001207 */
[----:B------:R-:W-:Y:S02]  /*3ff0*/  UIADD3 UR20, -UR13, URZ, URZ ;  /* 0x0000003f0d147290 */ /* 0x000fe4000fffe13f */
[----:B------:R-:W-:Y:S02]  /*4000*/  UIMAD UR21, UR12, UR11, UR6 ;  /* 0x0000000b0c1572a4 */ /* 0x000fe4000f8e0206 */
[----:B------:R-:W-:Y:S02]  /*4010*/  UIADD3 UR15, UR9, -0x1, URZ ;  /* 0xffffffff090f7890 */ /* 0x000fe4000fffe03f */
[----:B------:R-:W-:Y:S01]  /*4020*/  USHF.R.U32.HI UR13, URZ, UR10, UR7 ;  /* 0x0000000a3f0d7299 */ /* 0x000fe20008011607 */
[----:B------:R-:W-:Y:S01]  /*4030*/  UMOV UR12, UR16 ;  /* 0x00000010000c7c82 */ /* 0x000fe20008000000 */
[----:B------:R-:W-:Y:S10]  /*4040*/  @!P0 BRA `(.L_x_100) ;  /* 0x0000000000288947 */ /* 0x000ff40003800000 */
        /* <DEDUP_REMOVED lines=10> */
.L_x_100:
[----:B------:R-:W-:Y:S01]  /*40f0*/  UISETP.NE.AND UP0, UPT, UR48, URZ, UPT ;  /* 0x0000003f3000728c */ /* 0x000fe2000bf05270 */
[----:B------:R-:W-:Y:S01]  /*4100*/  IMAD.MOV.U32 R0, RZ, RZ, 0x1 ;  /* 0x00000001ff007424 */ /* 0x000fe200078e00ff */
[----:B------:R-:W-:Y:S01]  /*4110*/  USHF.R.U64 UR4, UR12, UR22, UR13 ;  /* 0x000000160c047299 */ /* 0x000fe2000800120d */
[----:B------:R-:W-:Y:S01]  /*4120*/  IMAD.U32 R2, RZ, RZ, UR8 ;  /* 0x00000008ff027e24 */ /* 0x000fe2000f8e00ff */
[----:B------:R-:W-:Y:S02]  /*4130*/  ULOP3.LUT UR17, UR17, UR42, URZ, 0xc0, !UPT ;  /* 0x0000002a11117292 */ /* 0x000fe4000f8ec03f */
[----:B------:R-:W-:Y:S02]  /*4140*/  UIADD3 UR5, -UR4, URZ, URZ ;  /* 0x0000003f04057290 */ /* 0x000fe4000fffe13f */
[----:B------:R-:W-:Y:S02]  /*4150*/  ULOP3.LUT UR15, UR14, UR15, URZ, 0xc0, !UPT ;  /* 0x0000000f0e0f7292 */ /* 0x000fe4000f8ec03f */
[----:B------:R-:W-:-:S02]  /*4160*/  UIMAD UR4, UR39, UR4, UR17 ;  /* 0x00000004270472a4 */ /* 0x000fc4000f8e0211 */
        /* <DEDUP_REMOVED lines=9> */
.L_x_98:
[----:B------:R-:W-:Y:S02]  /*4200*/  LOP3.LUT P0, RZ, R0, 0xff, RZ, 0xc0, !PT ;  /* 0x000000ff00ff7812 */ /* 0x000fe4000780c0ff */
[----:B------:R-:W-:-:S11]  /*4210*/  LOP3.LUT R66, R66, 0x1, RZ, 0x3c, !PT ;  /* 0x0000000142427812 */ /* 0x000fd600078e3cff */
[----:B------:R-:W-:Y:S05]  /*4220*/  @P0 BRA `(.L_x_101) ;  /* 0xffffffd400040947 */ /* 0x000fea000383ffff */
[----:B------:R-:W-:Y:S05]  /*4230*/  EXIT ;  /* 0x000000000000794d */ /* 0x000fea0003800000 */
.L_x_12:
[----:B------:R-:W-:-:S08]  /*4240*/  ISETP.NE.AND P0, PT, RZ, UR8, PT ;  /* 0x00000008ff007c0c */ /* 0x000fd0000bf05270 */
[----:B-----5:R-:W0:-:S00]  /*4250*/  USETMAXREG.DEALLOC.CTAPOOL 0x28 ;  /* 0x00000028000079c8 */ /* 0x020e0000080e0500 */
[----:B------:R-:W-:Y:S05]  /*4260*/  @P0 EXIT ;  /* 0x000000000000094d */ /* 0x000fea0003800000 */
[----:B0-----:R-:W-:Y:S01]  /*4270*/  LOP3.LUT P0, RZ, R0, 0xff, RZ, 0xc0, !PT ;  /* 0x000000ff00ff7812 */ /* 0x001fe2000780c0ff */
[----:B------:R-:W-:Y:S02]  /*4280*/  IMAD.MOV.U32 R8, RZ, RZ, 0x1 ;  /* 0x00000001ff087424 */ /* 0x000fe400078e00ff */
[----:B------:R-:W-:-:S10]  /*4290*/  IMAD.MOV.U32 R0, RZ, RZ, RZ ;  /* 0x000000ffff007224 */ /* 0x000fd400078e00ff */
[----:B------:R-:W-:Y:S05]  /*42a0*/  @!P0 BRA `(.L_x_102) ;  /* 0x0000000c00108947 */ /* 0x000fea0003800000 */
[----:B------:R-:W-:Y:S01]  /*42b0*/  LOP3.LUT P0, RZ, R4, 0x1f, RZ, 0xc0, !PT ;  /* 0x0000001f04ff7812 */ /* 0x000fe2000780c0ff */
[----:B------:R-:W-:Y:S01]  /*42c0*/  ULDC UR5, c[0x0][0x658] ;  /* 0x0001960000057ab9 */ /* 0x000fe20000000800 */
[----:B------:R-:W-:Y:S01]  /*42d0*/  UMOV UR6, 0xffffffff ;  /* 0xffffffff00067882 */ /* 0x000fe20000000000 */
[----:B------:R-:W-:Y:S01]  /*42e0*/  BSSY B0, `(.L_x_102) ;  /* 0x00000c0000007945 */ /* 0x000fe20003800000 */
[----:B------:R-:W-:Y:S01]  /*42f0*/  USHF.L.U32 UR6, UR6, UR5, URZ ;  /* 0x0000000506067299 */ /* 0x000fe2000800063f */
[C---:B------:R-:W-:Y:S01]  /*4300*/  ISETP.NE.AND P3, PT, R3.reuse, RZ, PT ;  /* 0x000000ff0300720c */ /* 0x040fe20003f65270 */
[----:B------:R-:W-:Y:S01]  /*4310*/  IMAD.MOV.U32 R9, RZ, RZ, 0x1 ;  /* 0x00000001ff097424 */ /* 0x000fe200078e00ff */
[----:B------:R-:W-:Y:S01]  /*4320*/  ISETP.NE.OR P0, PT, R3, RZ, !P0 ;  /* 0x000000ff0300720c */ /* 0x000fe20004705670 */
[----:B------:R-:W-:Y:S01]  /*4330*/  IMAD.MOV.U32 R8, RZ, RZ, 0x1 ;  /* 0x00000001ff087424 */ /* 0x000fe200078e00ff */
[----:B------:R-:W-:Y:S01]  /*4340*/  ULDC UR4, c[0x0][0x600] ;  /* 0x0001800000047ab9 */ /* 0x000fe20000000800 */
[----:B------:R-:W-:Y:S01]  /*4350*/  IMAD.MOV.U32 R0, RZ, RZ, RZ ;  /* 0x000000ffff007224 */ /* 0x000fe200078e00ff */
[----:B------:R-:W-:Y:S01]  /*4360*/  UMOV UR7, 0x1 ;  /* 0x0000000100077882 */ /* 0x000fe20000000000 */
[----:B------:R-:W-:-:S02]  /*4370*/  UIADD3 UR21, UR49, 0x1, URZ ;  /* 0x0000000131157890 */ /* 0x000fc4000fffe03f */
[----:B------:R-:W-:Y:S02]  /*4380*/  ULOP3.LUT UR20, UR46, 0x2, URZ, 0xfc, !UPT ;  /* 0x000000022e147892 */ /* 0x000fe4000f8efc3f */
[----:B------:R-:W-:Y:S02]  /*4390*/  UIADD3 UR4, UR4, -0x1, URZ ;  /* 0xffffffff04047890 */ /* 0x000fe4000fffe03f */
[----:B------:R-:W-:Y:S02]  /*43a0*/  USHF.L.U32 UR5, UR7, UR5, URZ ;  /* 0x0000000507057299 */ /* 0x000fe4000800063f */
[----:B------:R-:W-:Y:S01]  /*43b0*/  ULOP3.LUT UR6, URZ, UR6, URZ, 0x33, !UPT ;  /* 0x000000063f067292 */ /* 0x000fe2000f8e333f */
[----:B------:R-:W-:-:S11]  /*43c0*/  ULDC.64 UR18, c[0x0][0x198] ;  /* 0x0000660000127ab9 */ /* 0x000fd60000000a00 */
.L_x_114:
[----:B------:R-:W-:-:S03]  /*43d0*/  UMOV UR7, 0xffffffff ;  /* 0xffffffff00077882 */ /* 0x000fc60000000000 */
[----:B-1----:R-:W-:Y:S05]  /*43e0*/  BRA.DIV UR7, `(.L_x_103) ;  /* 0x0000000e07d87947 */ /* 0x002fea000b800000 */
[----:B------:R-:W-:-:S13]  /*43f0*/  ELECT P6, URZ, PT ;  /* 0x00000000003f782f */ /* 0x000fda00038c0000 */
.L_x_127:
[----:B------:R-:W0:Y:S01]  /*4400*/  LDC R3, c[0x0][0x28c] ;  /* 0x0000a300ff037b82 */ /* 0x000e220000000800 */
[----:B------:R-:W-:Y:S01]  /*4410*/  BSSY B1, `(.L_x_104) ;  /* 0x0000035000017945 */ /* 0x000fe20003800000 */
[----:B0-----:R-:W-:-:S13]  /*4420*/  ISETP.LT.OR P6, PT, R3, 0x1, !P6 ;  /* 0x000000010300780c */ /* 0x001fda00077c1670 */
[----:B------:R-:W-:Y:S05]  /*4430*/  @P6 BRA `(.L_x_105) ;  /* 0x0000000000c86947 */ /* 0x000fea0003800000 */
[----:B------:R-:W-:Y:S02]  /*4440*/  IMAD.SHL.U32 R18, R18, 0x40, RZ ;  /* 0x0000004012127824 */ /* 0x000fe400078e00ff */
[----:B------:R-:W-:Y:S02]  /*4450*/  IMAD.SHL.U32 R19, R19, 0x40, RZ ;  /* 0x0000004013137824 */ /* 0x000fe400078e00ff */
[----:B------:R-:W-:Y:S02]  /*4460*/  IMAD.MOV.U32 R11, RZ, RZ, RZ ;  /* 0x000000ffff0b7224 */ /* 0x000fe400078e00ff */
[----:B------:R-:W-:Y:S02]  /*4470*/  IMAD.U32 R12, RZ, RZ, UR21 ;  /* 0x00000015ff0c7e24 */ /* 0x000fe4000f8e00ff */
[----:B------:R-:W-:Y:S02]  /*4480*/  IMAD.MOV.U32 R3, RZ, RZ, R8 ;  /* 0x000000ffff037224 */ /* 0x000fe400078e0008 */
[----:B------:R-:W-:-:S07]  /*4490*/  IMAD.MOV.U32 R4, RZ, RZ, R0 ;  /* 0x000000ffff047224 */ /* 0x000fce00078e0000 */
.L_x_109:
[----:B------:R-:W0:Y:S01]  /*44a0*/  S2R R6, SR_CgaCtaId ;  /* 0x0000000000067919 */ /* 0x000e220000008800 */
[----:B-1----:R-:W-:-:S04]  /*44b0*/  MOV R5, 0x400 ;  /* 0x0000040000057802 */ /* 0x002fc80000000f00 */
[----:B0-----:R-:W-:Y:S02]  /*44c0*/  LEA R7, R6, R5, 0x18 ;  /* 0x0000000506077211 */ /* 0x001fe400078ec0ff */
[----:B------:R-:W-:Y:S01]  /*44d0*/  SHF.L.U32 R5, R3, 0x1f, RZ ;  /* 0x0000001f03057819 */ /* 0x000fe200000006ff */
[----:B------:R-:W0:Y:S02]  /*44e0*/  @!P3 LDC R6, c[0x0][0x500] ;  /* 0x00014000ff06bb82 */ /* 0x000e240000000800 */
[----:B------:R-:W-:-:S04]  /*44f0*/  IMAD R10, R4, 0x8, R7 ;  /* 0x00000008040a7824 */ /* 0x000fc800078e0207 */
[----:B------:R-:W1:Y:S02]  /*4500*/  SYNCS.PHASECHK.TRANS64.TRYWAIT P1, [R10+URZ+0x20], R5 ;  /* 0x000020050a0075a7 */ /* 0x000e64000802017f */
[----:B-1----:R-:W-:Y:S05]  /*4510*/  @!P1 BRA `(.L_x_106) ;  /* 0x0000000c00ac9947 */ /* 0x002fea0003800000 */
.L_x_128:
[----:B------:R-:W-:Y:S01]  /*4520*/  UPRMT UR7, UR20, 0x9910, URZ ;  /* 0x0000991014077896 */ /* 0x000fe2000800003f */
[----:B0-----:R0:W-:Y:S03]  /*4530*/  @!P3 SYNCS.ARRIVE.TRANS64 RZ, [R10+URZ], R6 ;  /* 0x000000060affb9a7 */ /* 0x0011e6000800003f */
[----:B------:R-:W-:-:S06]  /*4540*/  UISETP.NE.AND UP0, UPT, UR7, 0x2, UPT ;  /* 0x000000020700788c */ /* 0x000fcc000bf05270 */
[----:B------:R-:W-:-:S13]  /*4550*/  PLOP3.LUT P1, PT, PT, PT, UP0, 0x80, 0x0 ;  /* 0x000000000000781c */ /* 0x000fda0003f2f008 */
[----:B0-----:R-:W-:Y:S05]  /*4560*/  @P1 BRA `(.L_x_107) ;  /* 0x0000000000041947 */ /* 0x001fea0003800000 */
[----:B------:R-:W-:Y:S01]  /*4570*/  BPT.TRAP 0x1 ;  /* 0x000000040000795c */ /* 0x000fe20000300000 */
.L_x_107:
[----:B------:R-:W-:Y:S05]  /*4580*/  @P0 BRA `(.L_x_108) ;  /* 0x0000000000040947 */ /* 0x000fea0003800000 */
[----:B------:R-:W-:Y:S01]  /*4590*/  BPT.TRAP 0x1 ;  /* 0x000000040000795c */ /* 0x000fe20000300000 */
.L_x_108:
[----:B------:R-:W-:Y:S01]  /*45a0*/  IMAD R7, R4, 0x800, R7 ;  /* 0x0000080004077824 */ /* 0x000fe200078e0207 */
[----:B------:R-:W-:Y:S01]  /*45b0*/  R2UR UR9, R10 ;  /* 0x000000000a0972ca */ /* 0x000fe200000e0000 */
[----:B------:R-:W-:Y:S01]  /*45c0*/  VIADD R12, R12, 0xffffffff ;  /* 0xffffffff0c0c7836 */ /* 0x000fe20000000000 */
[----:B------:R-:W-:Y:S01]  /*45d0*/  UIADD3 UR14, UP0, UR18, 0xf0, URZ ;  /* 0x000000f0120e7890 */ /* 0x000fe2000ff1e03f */
[----:B------:R-:W-:Y:S01]  /*45e0*/  R2UR UR11, R19 ;  /* 0x00000000130b72ca */ /* 0x000fe200000e0000 */
[----:B------:R-:W-:Y:S01]  /*45f0*/  UIADD3 UR22, UP1, UR18, 0x1f0, URZ ;  /* 0x000001f012167890 */ /* 0x000fe2000ff3e03f */
[----:B------:R-:W-:Y:S01]  /*4600*/  R2UR UR7, R7 ;  /* 0x00000000070772ca */ /* 0x000fe200000e0000 */
[----:B------:R-:W-:Y:S01]  /*4610*/  UIADD3.X UR15, URZ, UR19, URZ, UP0, !UPT ;  /* 0x000000133f0f7290 */ /* 0x000fe200087fe43f */
[C---:B------:R-:W-:Y:S01]  /*4620*/  R2UR UR10, R11.reuse ;  /* 0x000000000b0a72ca */ /* 0x040fe200000e0000 */
[----:B------:R-:W-:Y:S01]  /*4630*/  VIADD R4, R4, 0x1 ;  /* 0x0000000104047836 */ /* 0x000fe20000000000 */
[----:B------:R-:W-:Y:S01]  /*4640*/  R2UR UR12, R2 ;  /* 0x00000000020c72ca */ /* 0x000fe200000e0000 */
[----:B------:R-:W-:Y:S01]  /*4650*/  UIADD3.X UR23, URZ, UR19, URZ, UP1, !UPT ;  /* 0x000000133f177290 */ /* 0x000fe20008ffe43f */
[----:B------:R-:W-:Y:S01]  /*4660*/  R2UR UR13, R18 ;  /* 0x00000000120d72ca */ /* 0x000fe200000e0000 */
[----:B------:R-:W-:Y:S01]  /*4670*/  UMOV UR16, 0x0 ;  /* 0x0000000000107882 */ /* 0x000fe20000000000 */
[----:B------:R-:W-:Y:S01]  /*4680*/  ISETP.GT.AND P2, PT, R12, 0x1, PT ;  /* 0x000000010c00780c */ /* 0x000fe20003f44270 */
[----:B------:R-:W-:Y:S01]  /*4690*/  UMOV UR17, 0x10000000 ;  /* 0x1000000000117882 */ /* 0x000fe20000000000 */
[----:B------:R-:W-:Y:S01]  /*46a0*/  ISETP.NE.AND P1, PT, R4, 0x4, PT ;  /* 0x000000040400780c */ /* 0x000fe20003f25270 */
[----:B------:R-:W-:-:S02]  /*46b0*/  VIADD R11, R11, 0x20 ;  /* 0x000000200b0b7836 */ /* 0x000fc40000000000 */
[----:B------:R-:W-:Y:S01]  /*46c0*/  UIADD3 UR8, UR7, 0x180, URZ ;  /* 0x0000018007087890 */ /* 0x000fe2000fffe03f */
[----:B------:R-:W-:Y:S01]  /*46d0*/  SEL R6, RZ, 0x1, P1 ;  /* 0x00000001ff067807 */ /* 0x000fe20000800000 */
[----:B------:R-:W-:Y:S01]  /*46e0*/  UIADD3 UR7, UR7, 0x2180, URZ ;  /* 0x0000218007077890 */ /* 0x000fe2000fffe03f */
[----:B------:R-:W-:Y:S02]  /*46f0*/  SEL R4, R4, RZ, P1 ;  /* 0x000000ff04047207 */ /* 0x000fe40000800000 */
[----:B------:R-:W-:-:S04]  /*4700*/  LOP3.LUT R3, R3, R6, RZ, 0x3c, !PT ;  /* 0x0000000603037212 */ /* 0x000fc800078e3cff */
[----:B------:R0:W-:Y:S02]  /*4710*/  UTMALDG.3D [UR8], [UR14], desc[UR16] ;  /* 0x000010080e0075b4 */ /* 0x0001e40008011000 */
[----:B0-----:R-:W-:Y:S01]  /*4720*/  UMOV UR8, UR7 ;  /* 0x0000000700087c82 */ /* 0x001fe20008000000 */
[----:B------:R-:W-:Y:S02]  /*4730*/  UMOV UR11, UR13 ;  /* 0x0000000d000b7c82 */ /* 0x000fe40008000000 */
[----:B------:R0:W-:Y:S02]  /*4740*/  UTMALDG.3D [UR8], [UR22], desc[UR16] ;  /* 0x00001008160075b4 */ /* 0x0001e40008011000 */
[----:B0-----:R-:W-:Y:S05]  /*4750*/  @P2 BRA `(.L_x_109) ;  /* 0xfffffffc00502947 */ /* 0x001fea000383ffff */
.L_x_105:
[----:B------:R-:W-:Y:S05]  /*4760*/  BSYNC B1 ;  /* 0x0000000000017941 */ /* 0x000fea0003800000 */
.L_x_104:
[----:B------:R-:W-:Y:S01]  /*4770*/  LOP3.LUT P4, RZ, R9, 0xff, RZ, 0xc0, !PT ;  /* 0x000000ff09ff7812 */ /* 0x000fe2000788c0ff */
[----:B------:R-:W-:Y:S01]  /*4780*/  VIADD R0, R0, UR49 ;  /* 0x0000003100007c36 */ /* 0x000fe20008000000 */
[----:B------:R-:W-:Y:S01]  /*4790*/  ULDC.64 UR8, c[0x0][0x650] ;  /* 0x0001940000087ab9 */ /* 0x000fe20000000a00 */
[----:B------:R-:W-:Y:S01]  /*47a0*/  BSSY B1, `(.L_x_110) ;  /* 0x0000071000017945 */ /* 0x000fe20003800000 */
[----:B------:R-:W-:Y:S01]  /*47b0*/  IMAD.MOV.U32 R19, RZ, RZ, -0x1 ;  /* 0xffffffffff137424 */ /* 0x000fe200078e00ff */
[----:B------:R-:W-:Y:S01]  /*47c0*/  PRMT R9, RZ, 0x7610, R9 ;  /* 0x00007610ff097816 */ /* 0x000fe20000000009 */
[----:B------:R-:W-:Y:S01]  /*47d0*/  IMAD.MOV.U32 R18, RZ, RZ, -0x1 ;  /* 0xffffffffff127424 */ /* 0x000fe200078e00ff */
[C---:B------:R-:W-:Y:S02]  /*47e0*/  ISETP.GT.U32.AND P1, PT, R0.reuse, 0x3, PT ;  /* 0x000000030000780c */ /* 0x040fe40003f24070 */
[----:B------:R-:W-:Y:S02]  /*47f0*/  SHF.R.U32.HI R2, RZ, 0x2, R0 ;  /* 0x00000002ff027819 */ /* 0x000fe40000011600 */
[----:B------:R-:W-:-:S02]  /*4800*/  LOP3.LUT R0, R0, 0x3, RZ, 0xc0, !PT ;  /* 0x0000000300007812 */ /* 0x000fc400078ec0ff */
[----:B------:R-:W0:Y:S01]  /*4810*/  @P4 S2R R4, SR_CgaCtaId ;  /* 0x0000000000044919 */ /* 0x000e220000008800 */
[----:B------:R-:W-:Y:S02]  /*4820*/  @P4 MOV R3, 0x400 ;  /* 0x0000040000034802 */ /* 0x000fe40000000f00 */
[----:B------:R-:W-:-:S04]  /*4830*/  LOP3.LUT R2, R2, 0x1, RZ, 0xc0, !PT ;  /* 0x0000000102027812 */ /* 0x000fc800078ec0ff */
[----:B------:R-:W-:Y:S02]  /*4840*/  ISETP.NE.U32.AND P2, PT, R2, 0x1, PT ;  /* 0x000000010200780c */ /* 0x000fe40003f45070 */
[----:B0-----:R-:W-:Y:S01]  /*4850*/  @P4 LEA R3, R4, R3, 0x18 ;  /* 0x0000000304034211 */ /* 0x001fe200078ec0ff */
[----:B------:R-:W-:-:S03]  /*4860*/  IMAD.U32 R4, RZ, RZ, UR49 ;  /* 0x00000031ff047e24 */ /* 0x000fc6000f8e00ff */
[----:B------:R0:W-:Y:S01]  /*4870*/  @P4 SYNCS.ARRIVE.TRANS64.A1T0 RZ, [R3+URZ+0x78], RZ ;  /* 0x000078ff03ff49a7 */ /* 0x0001e2000810003f */
[----:B------:R-:W-:Y:S02]  /*4880*/  IADD3 R16, P4, R16, UR36, RZ ;  /* 0x0000002410107c10 */ /* 0x000fe4000ff9e0ff */
[----:B------:R-:W-:Y:S02]  /*4890*/  ISETP.LT.U32.AND P1, PT, R4, 0x4, P1 ;  /* 0x000000040400780c */ /* 0x000fe40000f21070 */
[----:B------:R-:W-:Y:S02]  /*48a0*/  IADD3.X R17, R17, UR47, RZ, P4, !PT ;  /* 0x0000002f11117c10 */ /* 0x000fe4000a7fe4ff */
[----:B------:R-:W-:Y:S02]  /*48b0*/  ISETP.GE.U32.AND P4, PT, R16, UR8, PT ;  /* 0x0000000810007c0c */ /* 0x000fe4000bf86070 */
[----:B0-----:R-:W-:Y:S02]  /*48c0*/  SEL R3, RZ, 0x1, !P1 ;  /* 0x00000001ff037807 */ /* 0x001fe40004800000 */
[----:B------:R-:W-:-:S02]  /*48d0*/  ISETP.GE.U32.AND.EX P1, PT, R17, UR9, PT, P4 ;  /* 0x0000000911007c0c */ /* 0x000fc4000bf26140 */
[----:B------:R-:W-:-:S04]  /*48e0*/  ISETP.GT.U32.AND P2, PT, R4, 0x3, !P2 ;  /* 0x000000030400780c */ /* 0x000fc80005744070 */
[----:B------:R-:W-:-:S04]  /*48f0*/  SEL R2, RZ, 0x1, !P2 ;  /* 0x00000001ff027807 */ /* 0x000fc80005000000 */
[--C-:B------:R-:W-:Y:S01]  /*4900*/  LOP3.LUT R8, R2, R8, R3.reuse, 0x96, !PT ;  /* 0x0000000802087212 */ /* 0x100fe200078e9603 */
[----:B------:R-:W-:Y:S01]  /*4910*/  IMAD.MOV.U32 R2, RZ, RZ, -0x1 ;  /* 0xffffffffff027424 */ /* 0x000fe200078e00ff */
[----:B------:R-:W-:Y:S01]  /*4920*/  PRMT R3, RZ, 0x7610, R3 ;  /* 0x00007610ff037816 */ /* 0x000fe20000000003 */
[----:B------:R-:W-:Y:S06]  /*4930*/  @P1 BRA `(.L_x_111) ;  /* 0x00000004005c1947 */ /* 0x000fec0003800000 */
[----:B------:R-:W0:Y:S01]  /*4940*/  S2UR UR7, SR_CTAID.X ;  /* 0x00000000000779c3 */ /* 0x000e220000002500 */
[----:B------:R-:W-:Y:S01]  /*4950*/  ULDC.64 UR8, c[0x0][0x628] ;  /* 0x00018a0000087ab9 */ /* 0x000fe20000000a00 */
[----:B------:R-:W-:Y:S01]  /*4960*/  ULDC UR10, c[0x0][0x150] ;  /* 0x00005400000a7ab9 */ /* 0x000fe20000000800 */
[----:B------:R-:W-:Y:S01]  /*4970*/  ISETP.NE.U32.AND P1, PT, RZ, UR8, PT ;  /* 0x00000008ff007c0c */ /* 0x000fe2000bf25070 */
[----:B------:R-:W-:Y:S01]  /*4980*/  ULDC UR11, c[0x0][0x630] ;  /* 0x00018c00000b7ab9 */ /* 0x000fe20000000800 */
[----:B------:R-:W-:Y:S01]  /*4990*/  ULDC UR13, c[0x0][0x154] ;  /* 0x00005500000d7ab9 */ /* 0x000fe20000000800 */
[----:B------:R-:W-:Y:S01]  /*49a0*/  IMAD.MOV.U32 R2, RZ, RZ, R16 ;  /* 0x000000ffff027224 */ /* 0x000fe200078e0010 */
[----:B------:R-:W-:Y:S01]  /*49b0*/  ISETP.NE.AND.EX P1, PT, RZ, UR9, PT, P1 ;  /* 0x00000009ff007c0c */ /* 0x000fe2000bf25310 */
[----:B------:R-:W2:Y:S01]  /*49c0*/  S2UR UR12, SR_CTAID.Y ;  /* 0x00000000000c79c3 */ /* 0x000ea20000002600 */
[----:B0-----:R-:W-:-:S05]  /*49d0*/  I2FP.F32.U32 R3, UR7 ;  /* 0x0000000700037c45 */ /* 0x001fca0008201000 */
[----:B------:R-:W-:Y:S01]  /*49e0*/  FMUL R12, R3, UR10 ;  /* 0x0000000a030c7c20 */ /* 0x000fe20008400000 */
[----:B------:R-:W-:-:S05]  /*49f0*/  IMAD.MOV.U32 R3, RZ, RZ, R17 ;  /* 0x000000ffff037224 */ /* 0x000fca00078e0011 */
[----:B------:R-:W-:Y:S05]  /*4a00*/  @!P1 BRA `(.L_x_112) ;  /* 0x0000000000289947 */ /* 0x000fea0003800000 */
[----:B------:R-:W-:Y:S02]  /*4a10*/  ULDC UR10, c[0x0][0x634] ;  /* 0x00018d00000a7ab9 */ /* 0x000fe40000000800 */
[----:B------:R-:W-:-:S05]  /*4a20*/  IADD3 R7, P1, R16, UR10, RZ ;  /* 0x0000000a10077c10 */ /* 0x000fca000ff3e0ff */
[----:B------:R-:W-:-:S04]  /*4a30*/  IMAD.X R11, RZ, RZ, R17, P1 ;  /* 0x000000ffff0b7224 */ /* 0x000fc800008e0611 */
[----:B-1----:R-:W-:-:S04]  /*4a40*/  IMAD.WIDE.U32 R4, R11, UR8, RZ ;  /* 0x000000080b047c25 */ /* 0x002fc8000f8e00ff */
[----:B------:R-:W-:-:S04]  /*4a50*/  IMAD.WIDE.U32 R4, P1, R7, UR9, R4 ;  /* 0x0000000907047c25 */ /* 0x000fc8000f820004 */
[----:B------:R-:W-:-:S04]  /*4a60*/  IMAD.WIDE.U32 R6, R7, UR8, RZ ;  /* 0x0000000807067c25 */ /* 0x000fc8000f8e00ff */
[----:B------:R-:W-:Y:S01]  /*4a70*/  IMAD.X R3, RZ, RZ, RZ, P1 ;  /* 0x000000ffff037224 */ /* 0x000fe200008e06ff */
[----:B------:R-:W-:Y:S01]  /*4a80*/  IADD3 RZ, P1, R7, R4, RZ ;  /* 0x0000000407ff7210 */ /* 0x000fe20007f3e0ff */
[----:B------:R-:W-:-:S04]  /*4a90*/  IMAD.MOV.U32 R2, RZ, RZ, R5 ;  /* 0x000000ffff027224 */ /* 0x000fc800078e0005 */
[----:B------:R-:W-:-:S08]  /*4aa0*/  IMAD.WIDE.U32.X R2, R11, UR9, R2, P1 ;  /* 0x000000090b027c25 */ /* 0x000fd000088e0402 */
.L_x_112:
[--C-:B-1----:R-:W-:Y:S01]  /*4ab0*/  SHF.R.U64 R10, R2, UR11, R3.reuse ;  /* 0x0000000b020a7c19 */ /* 0x102fe20008001203 */
[----:B------:R-:W0:Y:S01]  /*4ac0*/  F2I.U32.TRUNC.NTZ R12, R12 ;  /* 0x0000000c000c7305 */ /* 0x000e22000020f000 */
[----:B------:R-:W-:Y:S01]  /*4ad0*/  SHF.R.U32.HI R2, RZ, UR11, R3 ;  /* 0x0000000bff027c19 */ /* 0x000fe20008011603 */
[----:B------:R-:W-:Y:S01]  /*4ae0*/  ULDC.64 UR8, c[0x0][0x620] ;  /* 0x0001880000087ab9 */ /* 0x000fe20000000a00 */
[----:B------:R-:W-:Y:S01]  /*4af0*/  IADD3 R5, P1, RZ, -R10, RZ ;  /* 0x8000000aff057210 */ /* 0x000fe20007f3e0ff */
[----:B------:R-:W-:Y:S01]  /*4b00*/  ULDC.64 UR14, c[0x0][0x640] ;  /* 0x00019000000e7ab9 */ /* 0x000fe20000000a00 */
[----:B--2---:R-:W-:Y:S01]  /*4b10*/  I2FP.F32.U32 R4, UR12 ;  /* 0x0000000c00047c45 */ /* 0x004fe20008201000 */
[----:B------:R-:W1:Y:S01]  /*4b20*/  LDC R14, c[0x0][0x610] ;  /* 0x00018400ff0e7b82 */ /* 0x000e620000000800 */
[----:B------:R-:W-:Y:S01]  /*4b30*/  ULDC UR11, c[0x0][0x658] ;  /* 0x00019600000b7ab9 */ /* 0x000fe20000000800 */
[----:B------:R-:W-:Y:S01]  /*4b40*/  IMAD.X R2, RZ, RZ, ~R2, P1 ;  /* 0x000000ffff027224 */ /* 0x000fe200008e0e02 */
[----:B------:R-:W-:Y:S01]  /*4b50*/  ISETP.NE.U32.AND P1, PT, RZ, UR14, PT ;  /* 0x0000000eff007c0c */ /* 0x000fe2000bf25070 */
[----:B------:R-:W-:Y:S01]  /*4b60*/  FMUL R6, R4, UR13 ;  /* 0x0000000d04067c20 */ /* 0x000fe20008400000 */
[----:B------:R-:W-:Y:S01]  /*4b70*/  ULDC UR13, c[0x0][0x648] ;  /* 0x00019200000d7ab9 */ /* 0x000fe20000000800 */
[----:B------:R-:W-:Y:S01]  /*4b80*/  IMAD R4, R2, UR8, RZ ;  /* 0x0000000802047c24 */ /* 0x000fe2000f8e02ff */
[----:B------:R-:W-:Y:S01]  /*4b90*/  ISETP.NE.AND.EX P1, PT, RZ, UR15, PT, P1 ;  /* 0x0000000fff007c0c */ /* 0x000fe2000bf25310 */
[C---:B------:R-:W-:Y:S01]  /*4ba0*/  IMAD.WIDE.U32 R2, R5.reuse, UR8, R16 ;  /* 0x0000000805027c25 */ /* 0x040fe2000f8e0010 */
[----:B0-----:R-:W-:Y:S01]  /*4bb0*/  R2UR UR8, R12 ;  /* 0x000000000c0872ca */ /* 0x001fe200000e0000 */
[----:B------:R-:W0:Y:S02]  /*4bc0*/  F2I.U32.TRUNC.NTZ R6, R6 ;  /* 0x0000000600067305 */ /* 0x000e24000020f000 */
[----:B------:R-:W-:Y:S01]  /*4bd0*/  IMAD R5, R5, UR9, R4 ;  /* 0x0000000905057c24 */ /* 0x000fe2000f8e0204 */
[----:B------:R-:W-:-:S03]  /*4be0*/  ULDC UR9, c[0x0][0x618] ;  /* 0x0001860000097ab9 */ /* 0x000fc60000000800 */
[----:B------:R-:W-:-:S05]  /*4bf0*/  IMAD.IADD R3, R3, 0x1, R5 ;  /* 0x0000000103037824 */ /* 0x000fca00078e0205 */
[--C-:B------:R-:W-:Y:S02]  /*4c00*/  SHF.R.U64 R12, R2, UR9, R3.reuse ;  /* 0x00000009020c7c19 */ /* 0x100fe40008001203 */
[----:B------:R-:W-:Y:S01]  /*4c10*/  SHF.R.U32.HI R3, RZ, UR9, R3 ;  /* 0x00000009ff037c19 */ /* 0x000fe20008011603 */
[----:B------:R-:W-:Y:S01]  /*4c20*/  ULDC UR9, c[0x0][0x608] ;  /* 0x0001820000097ab9 */ /* 0x000fe20000000800 */
[----:B0-----:R-:W-:Y:S02]  /*4c30*/  R2UR UR10, R6 ;  /* 0x00000000060a72ca */ /* 0x001fe400000e0000 */
[--C-:B------:R-:W-:Y:S02]  /*4c40*/  SHF.R.U64 R13, R12, UR9, R3.reuse ;  /* 0x000000090c0d7c19 */ /* 0x100fe40008001203 */
[----:B------:R-:W-:Y:S01]  /*4c50*/  SHF.R.U32.HI R2, RZ, UR9, R3 ;  /* 0x00000009ff027c19 */ /* 0x000fe20008011603 */
[----:B------:R-:W-:-:S03]  /*4c60*/  UIADD3 UR9, -UR8, URZ, URZ ;  /* 0x0000003f08097290 */ /* 0x000fc6000fffe13f */
[--C-:B------:R-:W-:Y:S01]  /*4c70*/  SHF.R.U64 R15, R13, UR11, R2.reuse ;  /* 0x0000000b0d0f7c19 */ /* 0x100fe20008001202 */
[----:B------:R-:W-:Y:S01]  /*4c80*/  ULDC UR8, c[0x0][0x144] ;  /* 0x0000510000087ab9 */ /* 0x000fe20000000800 */
[----:B------:R-:W-:-:S03]  /*4c90*/  SHF.R.U32.HI R3, RZ, UR11, R2 ;  /* 0x0000000bff037c19 */ /* 0x000fc60008011602 */
[----:B------:R-:W-:Y:S01]  /*4ca0*/  IMAD.MOV.U32 R2, RZ, RZ, R15 ;  /* 0x000000ffff027224 */ /* 0x000fe200078e000f */
[----:B------:R-:W-:Y:S06]  /*4cb0*/  @!P1 BRA `(.L_x_113) ;  /* 0x0000000000289947 */ /* 0x000fec0003800000 */
[----:B------:R-:W-:Y:S02]  /*4cc0*/  ULDC UR11, c[0x0][0x64c] ;  /* 0x00019300000b7ab9 */ /* 0x000fe40000000800 */
[----:B------:R-:W-:-:S05]  /*4cd0*/  IADD3 R7, P1, R15, UR11, RZ ;  /* 0x0000000b0f077c10 */ /* 0x000fca000ff3e0ff */
[----:B------:R-:W-:-:S04]  /*4ce0*/  IMAD.X R11, RZ, RZ, R3, P1 ;  /* 0x000000ffff0b7224 */ /* 0x000fc800008e0603 */
[----:B------:R-:W-:-:S04]  /*4cf0*/  IMAD.WIDE.U32 R4, R11, UR14, RZ ;  /* 0x0000000e0b047c25 */ /* 0x000fc8000f8e00ff */
[----:B------:R-:W-:-:S04]  /*4d00*/  IMAD.WIDE.U32 R4, P1, R7, UR15, R4 ;  /* 0x0000000f07047c25 */ /* 0x000fc8000f820004 */
[----:B------:R-:W-:-:S04]  /*4d10*/  IMAD.WIDE.U32 R6, R7, UR14, RZ ;  /* 0x0000000e07067c25 */ /* 0x000fc8000f8e00ff */
[----:B------:R-:W-:Y:S01]  /*4d20*/  IMAD.X R3, RZ, RZ, RZ, P1 ;  /* 0x000000ffff037224 */ /* 0x000fe200008e06ff */
[----:B------:R-:W-:Y:S01]  /*4d30*/  IADD3 RZ, P1, R7, R4, RZ ;  /* 0x0000000407ff7210 */ /* 0x000fe20007f3e0ff */
[----:B------:R-:W-:-:S04]  /*4d40*/  IMAD.MOV.U32 R2, RZ, RZ, R5 ;  /* 0x000000ffff027224 */ /* 0x000fc800078e0005 */
[----:B------:R-:W-:-:S08]  /*4d50*/  IMAD.WIDE.U32.X R2, R11, UR15, R2, P1 ;  /* 0x0000000f0b027c25 */ /* 0x000fd000088e0402 */
.L_x_113:
[----:B------:R-:W-:Y:S01]  /*4d60*/  UISETP.NE.AND UP0, UPT, UR48, URZ, UPT ;  /* 0x0000003f3000728c */ /* 0x000fe2000bf05270 */
[----:B------:R-:W-:Y:S01]  /*4d70*/  SHF.R.U64 R3, R2, UR13, R3 ;  /* 0x0000000d02037c19 */ /* 0x000fe20008001203 */
[----:B------:R-:W-:Y:S01]  /*4d80*/  UIADD3 UR10, -UR10, URZ, URZ ;  /* 0x0000003f0a0a7290 */ /* 0x000fe2000fffe13f */
[----:B------:R-:W-:Y:S01]  /*4d90*/  LOP3.LUT R2, R13, UR6, RZ, 0xc0, !PT ;  /* 0x000000060d027c12 */ /* 0x000fe2000f8ec0ff */
[----:B------:R-:W-:Y:S02]  /*4da0*/  UIMAD UR7, UR8, UR9, UR7 ;  /* 0x00000009080772a4 */ /* 0x000fe4000f8e0207 */
[----:B------:R-:W-:Y:S01]  /*4db0*/  IMAD.MOV R4, RZ, RZ, -R3 ;  /* 0x000000ffff047224 */ /* 0x000fe200078e0a03 */
[----:B------:R-:W-:Y:S01]  /*4dc0*/  ULDC UR8, c[0x0][0x148] ;  /* 0x0000520000087ab9 */ /* 0x000fe20000000800 */
[----:B------:R-:W-:Y:S01]  /*4dd0*/  IMAD R19, R3, UR5, R2 ;  /* 0x0000000503137c24 */ /* 0x000fe2000f8e0202 */
[----:B------:R-:W-:Y:S02]  /*4de0*/  LOP3.LUT R3, R12, UR4, RZ, 0xc0, !PT ;  /* 0x000000040c037c12 */ /* 0x000fe4000f8ec0ff */
[----:B------:R-:W-:Y:S01]  /*4df0*/  @UP0 UIMAD UR7, UR8, UR10, UR12 ;  /* 0x0000000a080702a4 */ /* 0x000fe2000f8e020c */
[----:B------:R-:W-:-:S02]  /*4e00*/  PLOP3.LUT P1, PT, PT, PT, UP0, 0x80, 0x0 ;  /* 0x000000000000781c */ /* 0x000fc40003f2f008 */
[----:B------:R-:W-:Y:S02]  /*4e10*/  ULDC UR8, c[0x0][0x638] ;  /* 0x00018e0000087ab9 */ /* 0x000fe40000000800 */
[----:B------:R-:W-:Y:S02]  /*4e20*/  IMAD R2, R4, UR8, R15 ;  /* 0x0000000804027c24 */ /* 0x000fe4000f8e020f */
[----:B-1----:R-:W-:Y:S01]  /*4e30*/  IMAD R19, R19, R14, UR7 ;  /* 0x0000000713137e24 */ /* 0x002fe2000f8e020e */
[----:B------:R-:W-:Y:S01]  /*4e40*/  ULDC UR7, c[0x0][0x600] ;  /* 0x0001800000077ab9 */ /* 0x000fe20000000800 */
[----:B------:R-:W-:Y:S02]  /*4e50*/  IMAD.MOV.U32 R4, RZ, RZ, 0x1 ;  /* 0x00000001ff047424 */ /* 0x000fe400078e00ff */
[----:B------:R-:W-:-:S03]  /*4e60*/  IMAD R2, R2, UR7, R3 ;  /* 0x0000000702027c24 */ /* 0x000fc6000f8e0203 */
[----:B------:R-:W-:Y:S02]  /*4e70*/  PRMT R3, R4, 0x7610, R3 ;  /* 0x0000761004037816 */ /* 0x000fe40000000003 */
[----:B------:R-:W-:Y:S02]  /*4e80*/  SEL R18, R2, R19, !P1 ;  /* 0x0000001302127207 */ /* 0x000fe40004800000 */
[----:B------:R-:W-:Y:S01]  /*4e90*/  SEL R19, R19, R2, !P1 ;  /* 0x0000000213137207 */ /* 0x000fe20004800000 */
[----:B------:R-:W-:-:S07]  /*4ea0*/  IMAD.MOV.U32 R2, RZ, RZ, R10 ;  /* 0x000000ffff027224 */ /* 0x000fce00078e000a */
.L_x_111:
[----:B------:R-:W-:Y:S05]  /*4eb0*/  BSYNC B1 ;  /* 0x0000000000017941 */ /* 0x000fea0003800000 */
.L_x_110:
[----:B------:R-:W-:-:S13]  /*4ec0*/  LOP3.LUT P1, RZ, R3, 0xff, RZ, 0xc0, !PT ;  /* 0x000000ff03ff7812 */ /* 0x000fda000782c0ff */
[----:B------:R-:W-:Y:S05]  /*4ed0*/  @P1 BRA `(.L_x_114) ;  /* 0xfffffff4003c1947 */ /* 0x000fea000383ffff */
[----:B------:R-:W-:Y:S05]  /*4ee0*/  BSYNC B0 ;  /* 0x0000000000007941 */ /* 0x000fea0003800000 */
.L_x_102:
[----:B------:R-:W-:-:S03]  /*4ef0*/  UMOV UR7, 0xffffffff ;  /* 0xffffffff00077882 */ /* 0x000fc60000000000 */
[----:B------:R-:W-:Y:S05]  /*4f00*/  BRA.DIV UR7, `(.L_x_115) ;  /* 0x0000000607447947 */ /* 0x000fea000b800000 */
[----:B------:R-:W-:-:S13]  /*4f10*/  ELECT P6, URZ, PT ;  /* 0x00000000003f782f */ /* 0x000fda00038c0000 */
.L_x_131:
[----:B------:R-:W-:Y:S04]  /*4f20*/  BSSY B0, `(.L_x_116) ;  /* 0x000002c000007945 */ /* 0x000fe80003800000 */
[----:B------:R-:W-:Y:S05]  /*4f30*/  @!P6 BRA `(.L_x_117) ;  /* 0x0000000000a8e947 */ /* 0x000fea0003800000 */
[----:B------:R-:W-:-:S04]  /*4f40*/  ULOP3.LUT UR7, UR46, 0x2, URZ, 0xfc, !UPT ;  /* 0x000000022e077892 */ /* 0x000fc8000f8efc3f */
[----:B------:R-:W-:-:S06]  /*4f50*/  UISETP.NE.AND UP0, UPT, UR7, 0x3, UPT ;  /* 0x000000030700788c */ /* 0x000fcc000bf05270 */
[----:B------:R-:W-:-:S13]  /*4f60*/  PLOP3.LUT P0, PT, PT, PT, UP0, 0x80, 0x0 ;  /* 0x000000000000781c */ /* 0x000fda0003f0f008 */
[----:B------:R-:W-:Y:S05]  /*4f70*/  @!P0 BRA `(.L_x_118) ;  /* 0x0000000000048947 */ /* 0x000fea0003800000 */
[----:B------:R-:W-:Y:S01]  /*4f80*/  BPT.TRAP 0x1 ;  /* 0x000000040000795c */ /* 0x000fe20000300000 */
.L_x_118:
[----:B------:R-:W0:Y:S01]  /*4f90*/  S2R R3, SR_CgaCtaId ;  /* 0x0000000000037919 */ /* 0x000e220000008800 */
[----:B------:R-:W-:-:S04]  /*4fa0*/  MOV R2, 0x400 ;  /* 0x0000040000027802 */ /* 0x000fc80000000f00 */
[----:B0-----:R-:W-:Y:S02]  /*4fb0*/  LEA R3, R3, R2, 0x18 ;  /* 0x0000000203037211 */ /* 0x001fe400078ec0ff */
[----:B------:R-:W-:-:S03]  /*4fc0*/  SHF.L.U32 R2, R8, 0x1f, RZ ;  /* 0x0000001f08027819 */ /* 0x000fc600000006ff */
[----:B------:R-:W-:-:S04]  /*4fd0*/  VIADD R3, R3, 0x20 ;  /* 0x0000002003037836 */ /* 0x000fc80000000000 */
[C---:B------:R-:W-:Y:S02]  /*4fe0*/  IMAD R7, R0.reuse, 0x8, R3 ;  /* 0x0000000800077824 */ /* 0x040fe400078e0203 */
[----:B------:R-:W-:Y:S02]  /*4ff0*/  VIADD R0, R0, 0x1 ;  /* 0x0000000100007836 */ /* 0x000fe40000000000 */
[----:B------:R-:W0:Y:S03]  /*5000*/  SYNCS.PHASECHK.TRANS64.TRYWAIT P0, [R7+URZ], R2 ;  /* 0x00000002070075a7 */ /* 0x000e26000800017f */
[----:B------:R-:W-:-:S04]  /*5010*/  ISETP.NE.AND P1, PT, R0, 0x4, PT ;  /* 0x000000040000780c */ /* 0x000fc80003f25270 */
[----:B-1----:R-:W-:Y:S02]  /*5020*/  SEL R5, RZ, 0x1, P1 ;  /* 0x00000001ff057807 */ /* 0x002fe40000800000 */
[----:B------:R-:W-:Y:S02]  /*5030*/  SEL R0, R0, RZ, P1 ;  /* 0x000000ff00007207 */ /* 0x000fe40000800000 */
[----:B------:R-:W-:-:S03]  /*5040*/  LOP3.LUT R5, R8, R5, RZ, 0x3c, !PT ;  /* 0x0000000508057212 */ /* 0x000fc600078e3cff */
[----:B------:R-:W-:Y:S01]  /*5050*/  IMAD R9, R0, 0x8, R3 ;  /* 0x0000000800097824 */ /* 0x000fe200078e0203 */
[----:B------:R-:W-:Y:S01]  /*5060*/  SHF.L.U32 R4, R5, 0x1f, RZ ;  /* 0x0000001f05047819 */ /* 0x000fe200000006ff */
[----:B0-----:R-:W-:Y:S06]  /*5070*/  @!P0 BRA `(.L_x_119) ;  /* 0x0000000400088947 */ /* 0x001fec0003800000 */
.L_x_132:
[----:B------:R-:W1:Y:S01]  /*5080*/  SYNCS.PHASECHK.TRANS64.TRYWAIT P0, [R9+URZ], R4 ;  /* 0x00000004090075a7 */ /* 0x000e62000800017f */
[----:B------:R-:W-:-:S05]  /*5090*/  VIADD R0, R0, 0x1 ;  /* 0x0000000100007836 */ /* 0x000fca0000000000 */
[----:B------:R-:W-:-:S04]  /*50a0*/  ISETP.NE.AND P1, PT, R0, 0x4, PT ;  /* 0x000000040000780c */ /* 0x000fc80003f25270 */
[----:B0-----:R-:W-:Y:S02]  /*50b0*/  SEL R2, RZ, 0x1, P1 ;  /* 0x00000001ff027807 */ /* 0x001fe40000800000 */
[----:B------:R-:W-:Y:S02]  /*50c0*/  SEL R0, R0, RZ, P1 ;  /* 0x000000ff00007207 */ /* 0x000fe40000800000 */
[----:B------:R-:W-:-:S03]  /*50d0*/  LOP3.LUT R7, R5, R2, RZ, 0x3c, !PT ;  /* 0x0000000205077212 */ /* 0x000fc600078e3cff */
[----:B------:R-:W-:Y:S01]  /*50e0*/  IMAD R6, R0, 0x8, R3 ;  /* 0x0000000800067824 */ /* 0x000fe200078e0203 */
[----:B------:R-:W-:Y:S01]  /*50f0*/  SHF.L.U32 R5, R7, 0x1f, RZ ;  /* 0x0000001f07057819 */ /* 0x000fe200000006ff */
[----:B-1----:R-:W-:Y:S06]  /*5100*/  @!P0 BRA `(.L_x_120) ;  /* 0x0000000000f88947 */ /* 0x002fec0003800000 */
.L_x_133:
[----:B------:R-:W1:Y:S01]  /*5110*/  SYNCS.PHASECHK.TRANS64.TRYWAIT P0, [R6+URZ], R5 ;  /* 0x00000005060075a7 */ /* 0x000e62000800017f */
[----:B------:R-:W-:-:S05]  /*5120*/  VIADD R0, R0, 0x1 ;  /* 0x0000000100007836 */ /* 0x000fca0000000000 */
[----:B------:R-:W-:-:S04]  /*5130*/  ISETP.NE.AND P1, PT, R0, 0x4, PT ;  /* 0x000000040000780c */ /* 0x000fc80003f25270 */
[----:B------:R-:W-:Y:S02]  /*5140*/  SEL R2, RZ, 0x1, P1 ;  /* 0x00000001ff027807 */ /* 0x000fe40000800000 */
[----:B------:R-:W-:Y:S02]  /*5150*/  SEL R0, R0, RZ, P1 ;  /* 0x000000ff00007207 */ /* 0x000fe40000800000 */
[----:B------:R-:W-:Y:S01]  /*5160*/  LOP3.LUT R2, R7, R2, RZ, 0x3c, !PT ;  /* 0x0000000207027212 */ /* 0x000fe200078e3cff */
[----:B-1----:R-:W-:Y:S06]  /*5170*/  @!P0 BRA `(.L_x_121) ;  /* 0x0000000000f08947 */ /* 0x002fec0003800000 */
.L_x_134:
[----:B------:R-:W-:Y:S01]  /*5180*/  IMAD R3, R0, 0x8, R3 ;  /* 0x0000000800037824 */ /* 0x000fe200078e0203 */
[----:B------:R-:W-:-:S07]  /*5190*/  SHF.L.U32 R0, R2, 0x1f, RZ ;  /* 0x0000001f02007819 */ /* 0x000fce00000006ff */
.L_x_122:
[----:B--2---:R2:W3:Y:S02]  /*51a0*/  SYNCS.PHASECHK.TRANS64.TRYWAIT P0, [R3+URZ], R0 ;  /* 0x00000000030075a7 */ /* 0x0044e4000800017f */
[----:B---3--:R-:W-:Y:S05]  /*51b0*/  @!P0 NANOSLEEP.SYNCS 0x989680 ;  /* 0x009896800000895d */ /* 0x008fea0003900000 */
[----:B------:R-:W3:Y:S02]  /*51c0*/  @!P0 SYNCS.PHASECHK.TRANS64 P0, [R3+URZ], R0 ;  /* 0x00000000030085a7 */ /* 0x000ee4000800007f */
[----:B---3--:R-:W-:Y:S05]  /*51d0*/  @!P0 BRA `(.L_x_122) ;  /* 0xfffffffc00f08947 */ /* 0x008fea000383ffff */
.L_x_117:
[----:B------:R-:W-:Y:S05]  /*51e0*/  BSYNC B0 ;  /* 0x0000000000007941 */ /* 0x000fea0003800000 */
.L_x_116:
[----:B------:R-:W-:Y:S05]  /*51f0*/  EXIT ;  /* 0x000000000000794d */ /* 0x000fea0003800000 */
.L_x_14:
[----:B0-----:R0:W1:Y:S02]  /*5200*/  SYNCS.PHASECHK.TRANS64.TRYWAIT P0, [R61+URZ+-0x8], R0 ;  /* 0xfffff8003d0075a7 */ /* 0x001064000800017f */
[----:B-1----:R-:W-:Y:S05]  /*5210*/  @!P0 NANOSLEEP.SYNCS 0x989680 ;  /* 0x009896800000895d */ /* 0x002fea0003900000 */
[----:B------:R-:W1:Y:S02]  /*5220*/  @!P0 SYNCS.PHASECHK.TRANS64 P0, [R61+URZ+-0x8], R0 ;  /* 0xfffff8003d0085a7 */ /* 0x000e64000800007f */
[----:B-1----:R-:W-:Y:S05]  /*5230*/  @!P0 BRA `(.L_x_14) ;  /* 0xfffffffc00f08947 */ /* 0x002fea000383ffff */
[----:B------:R-:W-:Y:S05]  /*5240*/  BRA `(.L_x_123) ;  /* 0xffffffc400087947 */ /* 0x000fea000383ffff */
.L_x_19:
[----:B-1----:R1:W2:Y:S02]  /*5250*/  SYNCS.PHASECHK.TRANS64.TRYWAIT P1, [R3+URZ], R0 ;  /* 0x00000000030075a7 */ /* 0x0022a4000802017f */
[----:B--2---:R-:W-:Y:S05]  /*5260*/  @!P1 NANOSLEEP.SYNCS 0x989680 ;  /* 0x009896800000995d */ /* 0x004fea0003900000 */
[----:B------:R-:W2:Y:S02]  /*5270*/  @!P1 SYNCS.PHASECHK.TRANS64 P1, [R3+URZ], R0 ;  /* 0x00000000030095a7 */ /* 0x000ea4000802007f */
[----:B--2---:R-:W-:Y:S05]  /*5280*/  @!P1 BRA `(.L_x_19) ;  /* 0xfffffffc00f09947 */ /* 0x004fea000383ffff */
[----:B------:R-:W-:Y:S05]  /*5290*/  BRA `(.L_x_18) ;  /* 0xffffffc4007c7947 */ /* 0x000fea000383ffff */
.L_x_24:
[----:B-1----:R-:W-:-:S04]  /*52a0*/  IMAD.U32 R4, RZ, RZ, UR4 ;  /* 0x00000004ff047e24 */ /* 0x002fc8000f8e00ff */
[----:B------:R1:W2:Y:S03]  /*52b0*/  SYNCS.PHASECHK.TRANS64.TRYWAIT P1, [R4+URZ], R3 ;  /* 0x00000003040075a7 */ /* 0x0002a6000802017f */
[----:B--2---:R-:W-:Y:S05]  /*52c0*/  @!P1 NANOSLEEP.SYNCS 0x989680 ;  /* 0x009896800000995d */ /* 0x004fea0003900000 */
[----:B------:R-:W2:Y:S02]  /*52d0*/  @!P1 SYNCS.PHASECHK.TRANS64 P1, [R4+URZ], R3 ;  /* 0x00000003040095a7 */ /* 0x000ea4000802007f */
[----:B--2---:R-:W-:Y:S05]  /*52e0*/  @!P1 BRA `(.L_x_24) ;  /* 0xfffffffc00ec9947 */ /* 0x004fea000383ffff */
[----:B------:R-:W-:Y:S05]  /*52f0*/  BRA `(.L_x_23) ;  /* 0xffffffc400d87947 */ /* 0x000fea000383ffff */
.L_x_30:
[----:B--2---:R2:W3:Y:S02]  /*5300*/  SYNCS.PHASECHK.TRANS64.TRYWAIT P0, [R61+URZ+0x8], R0 ;  /* 0x000008003d0075a7 */ /* 0x0044e4000800017f */
[----:B---3--:R-:W-:Y:S05]  /*5310*/  @!P0 NANOSLEEP.SYNCS 0x989680 ;  /* 0x009896800000895d */ /* 0x008fea0003900000 */
[----:B------:R-:W3:Y:S02]  /*5320*/  @!P0 SYNCS.PHASECHK.TRANS64 P0, [R61+URZ+0x8], R0 ;  /* 0x000008003d0085a7 */ /* 0x000ee4000800007f */
[----:B---3--:R-:W-:Y:S05]  /*5330*/  @!P0 BRA `(.L_x_30) ;  /* 0xfffffffc00f08947 */ /* 0x008fea000383ffff */
[----:B------:R-:W-:Y:S05]  /*5340*/  BRA `(.L_x_124) ;  /* 0xffffffc800b47947 */ /* 0x000fea000383ffff */
.L_x_103:
[----:B------:R-:W-:Y:S01]  /*5350*/  BSSY B1, `(.L_x_125) ;  /* 0x0000006000017945 */ /* 0x000fe20003800000 */
[----:B------:R-:W-:-:S07]  /*5360*/  IMAD.MOV.U32 R15, RZ, RZ, -0x1 ;  /* 0xffffffffff0f7424 */ /* 0x000fce00078e00ff */
[----:B------:R-:W-:Y:S05]  /*5370*/  WARPSYNC.COLLECTIVE R15, `(.L_x_126) ;  /* 0x000000000f0c7348 */ /* 0x000fea0003c00000 */
[----:B------:R-:W-:Y:S02]  /*5380*/  ELECT P6, UR62, PT ;  /* 0x00000000003e782f */ /* 0x000fe400038c0000 */
[----:B------:R-:W-:Y:S01]  /*5390*/  MOV R14, UR62 ;  /* 0x0000003e000e7c02 */ /* 0x000fe20008000f00 */
[----:B------:R-:W-:Y:S10]  /*53a0*/  ENDCOLLECTIVE ;  /* 0x000000000000791b */ /* 0x000ff40003800000 */
.L_x_126:
[----:B------:R-:W-:Y:S05]  /*53b0*/  BSYNC B1 ;  /* 0x0000000000017941 */ /* 0x000fea0003800000 */
.L_x_125:
[----:B------:R-:W-:Y:S05]  /*53c0*/  BRA `(.L_x_127) ;  /* 0xfffffff0000c7947 */ /* 0x000fea000383ffff */
.L_x_106:
[----:B-1----:R1:W2:Y:S02]  /*53d0*/  SYNCS.PHASECHK.TRANS64.TRYWAIT P1, [R10+URZ+0x20], R5 ;  /* 0x000020050a0075a7 */ /* 0x0022a4000802017f */
[----:B--2---:R-:W-:Y:S05]  /*53e0*/  @!P1 NANOSLEEP.SYNCS 0x989680 ;  /* 0x009896800000995d */ /* 0x004fea0003900000 */
[----:B------:R-:W2:Y:S02]  /*53f0*/  @!P1 SYNCS.PHASECHK.TRANS64 P1, [R10+URZ+0x20], R5 ;  /* 0x000020050a0095a7 */ /* 0x000ea4000802007f */
[----:B--2---:R-:W-:Y:S05]  /*5400*/  @!P1 BRA `(.L_x_106) ;  /* 0xfffffffc00f09947 */ /* 0x004fea000383ffff */
[----:B------:R-:W-:Y:S05]  /*5410*/  BRA `(.L_x_128) ;  /* 0xfffffff000407947 */ /* 0x000fea000383ffff */
.L_x_115:
[----:B------:R-:W-:Y:S01]  /*5420*/  BSSY B0, `(.L_x_129) ;  /* 0x0000006000007945 */ /* 0x000fe20003800000 */
[----:B------:R-:W-:-:S07]  /*5430*/  IMAD.MOV.U32 R15, RZ, RZ, -0x1 ;  /* 0xffffffffff0f7424 */ /* 0x000fce00078e00ff */
[----:B-1----:R-:W-:Y:S05]  /*5440*/  WARPSYNC.COLLECTIVE R15, `(.L_x_130) ;  /* 0x000000000f0c7348 */ /* 0x002fea0003c00000 */
[----:B------:R-:W-:Y:S02]  /*5450*/  ELECT P6, UR62, PT ;  /* 0x00000000003e782f */ /* 0x000fe400038c0000 */
[----:B------:R-:W-:Y:S01]  /*5460*/  MOV R14, UR62 ;  /* 0x0000003e000e7c02 */ /* 0x000fe20008000f00 */
[----:B-1----:R-:W-:Y:S10]  /*5470*/  ENDCOLLECTIVE ;  /* 0x000000000000791b */ /* 0x002ff40003800000 */
.L_x_130:
[----:B------:R-:W-:Y:S05]  /*5480*/  BSYNC B0 ;  /* 0x0000000000007941 */ /* 0x000fea0003800000 */
.L_x_129:
[----:B------:R-:W-:Y:S05]  /*5490*/  BRA `(.L_x_131) ;  /* 0xfffffff800a07947 */ /* 0x000fea000383ffff */
.L_x_119:
[----:B0-----:R0:W1:Y:S02]  /*54a0*/  SYNCS.PHASECHK.TRANS64.TRYWAIT P0, [R7+URZ], R2 ;  /* 0x00000002070075a7 */ /* 0x001064000800017f */
[----:B-1----:R-:W-:Y:S05]  /*54b0*/  @!P0 NANOSLEEP.SYNCS 0x989680 ;  /* 0x009896800000895d */ /* 0x002fea0003900000 */
[----:B------:R-:W1:Y:S02]  /*54c0*/  @!P0 SYNCS.PHASECHK.TRANS64 P0, [R7+URZ], R2 ;  /* 0x00000002070085a7 */ /* 0x000e64000800007f */
[----:B-1----:R-:W-:Y:S05]  /*54d0*/  @!P0 BRA `(.L_x_119) ;  /* 0xfffffffc00f08947 */ /* 0x002fea000383ffff */
[----:B------:R-:W-:Y:S05]  /*54e0*/  BRA `(.L_x_132) ;  /* 0xfffffff800e47947 */ /* 0x000fea000383ffff */
.L_x_120:
[----:B0-----:R0:W1:Y:S02]  /*54f0*/  SYNCS.PHASECHK.TRANS64.TRYWAIT P0, [R9+URZ], R4 ;  /* 0x00000004090075a7 */ /* 0x001064000800017f */
[----:B-1----:R-:W-:Y:S05]  /*5500*/  @!P0 NANOSLEEP.SYNCS 0x989680 ;  /* 0x009896800000895d */ /* 0x002fea0003900000 */
[----:B------:R-:W1:Y:S02]  /*5510*/  @!P0 SYNCS.PHASECHK.TRANS64 P0, [R9+URZ], R4 ;  /* 0x00000004090085a7 */ /* 0x000e64000800007f */
[----:B-1----:R-:W-:Y:S05]  /*5520*/  @!P0 BRA `(.L_x_120) ;  /* 0xfffffffc00f08947 */ /* 0x002fea000383ffff */
[----:B------:R-:W-:Y:S05]  /*5530*/  BRA `(.L_x_133) ;  /* 0xfffffff800f47947 */ /* 0x000fea000383ffff */
.L_x_121:
[----:B-1----:R1:W2:Y:S02]  /*5540*/  SYNCS.PHASECHK.TRANS64.TRYWAIT P0, [R6+URZ], R5 ;  /* 0x00000005060075a7 */ /* 0x0022a4000800017f */
[----:B--2---:R-:W-:Y:S05]  /*5550*/  @!P0 NANOSLEEP.SYNCS 0x989680 ;  /* 0x009896800000895d */ /* 0x004fea0003900000 */
[----:B------:R-:W2:Y:S02]  /*5560*/  @!P0 SYNCS.PHASECHK.TRANS64 P0, [R6+URZ], R5 ;  /* 0x00000005060085a7 */ /* 0x000ea4000800007f */
[----:B--2---:R-:W-:Y:S05]  /*5570*/  @!P0 BRA `(.L_x_121) ;  /* 0xfffffffc00f08947 */ /* 0x004fea000383ffff */
[----:B------:R-:W-:Y:S05]  /*5580*/  BRA `(.L_x_134) ;  /* 0xfffffff800fc7947 */ /* 0x000fea000383ffff */
.L_x_135:
[----:B------:R-:W-:-:S00]  /*5590*/  BRA `(.L_x_135) ;  /* 0xfffffffc00fc7947 */ /* 0x000fc0000383ffff */
[----:B------:R-:W-:-:S00]  /*55a0*/  NOP ;  /* 0x0000000000007918 */ /* 0x000fc00000000000 */
        /* <DEDUP_REMOVED lines=13> */
.L_x_136:


//--------------------- .nv.global.init           --------------------------
	.section	.nv.global.init,"aw",@progbits
.nv.global.init:
	.type		$str$22,@object
	.size		$str$22,($str$23 - $str$22)
$str$22:
        /*0000*/ 	.byte	0x6b, 0x5f, 0x74, 0x69, 0x6c, 0x65, 0x5f, 0x63, 0x6f, 0x75, 0x6e, 0x74, 0x20, 0x3e, 0x3d, 0x20
        /*0010*/ 	.byte	0x31, 0x00
	.type		$str$23,@object
	.size		$str$23,(__unnamed_1 - $str$23)
$str$23:
        /*0012*/ 	.byte	0x2f, 0x74, 0x6d, 0x70, 0x2f, 0x63, 0x75, 0x74, 0x6c, 0x61, 0x73, 0x73, 0x5f, 0x73, 0x77, 0x65
        /*0022*/ 	.byte	0x65, 0x70, 0x5f, 0x73, 0x72, 0x63, 0x2f, 0x69, 0x6e, 0x63, 0x6c, 0x75, 0x64, 0x65, 0x2f, 0x63
        /*0032*/ 	.byte	0x75, 0x74, 0x6c, 0x61, 0x73, 0x73, 0x2f, 0x67, 0x65, 0x6d, 0x6d, 0x2f, 0x63, 0x6f, 0x6c, 0x6c
        /*0042*/ 	.byte	0x65, 0x63, 0x74, 0x69, 0x76, 0x65, 0x2f, 0x73, 0x6d, 0x39, 0x30, 0x5f, 0x6d, 0x6d, 0x61, 0x5f
        /*0052*/ 	.byte	0x74, 0x6d, 0x61, 0x5f, 0x67, 0x6d, 0x6d, 0x61, 0x5f, 0x73, 0x73, 0x5f, 0x77, 0x61, 0x72, 0x70
        /*0062*/ 	.byte	0x73, 0x70, 0x65, 0x63, 0x69, 0x61, 0x6c, 0x69, 0x7a, 0x65, 0x64, 0x2e, 0x68, 0x70, 0x70, 0x00
	.type		__unnamed_1,@object
	.size		__unnamed_1,(.L_0 - __unnamed_1)
__unnamed_1:
        /*0072*/ 	.byte	0x76, 0x6f, 0x69, 0x64, 0x20, 0x63, 0x75, 0x74, 0x6c, 0x61, 0x73, 0x73, 0x3a, 0x3a, 0x67, 0x65
        /* <DEDUP_REMOVED lines=171> */
        /*0b32*/ 	.byte	0x65, 0x6e, 0x74, 0x69, 0x74, 0x79, 0x5d, 0x00
.L_0:


//--------------------- .nv.shared._ZN7cutlass13device_kernelINS_4gemm6kernel13GemmUniversalIN4cute5tupleIJiiiiEEENS1_10collective13CollectiveMmaINS1_34MainloopSm90TmaGmmaWarpSpecializedILi4ENS5_IJNS4_1CILi1EEESB_SB_EEENS1_32KernelTmaWarpSpecializedPingpongEEENS5_IJNSA_ILi64EEESF_NSA_ILi32EEEEEEaNS5_IJlSB_lEEEaSI_NS4_8TiledMMAINS4_8MMA_AtomIJNS4_4SM904GMMA26MMA_64x64x32_S32S8S8_SS_TNEEEENS4_6LayoutISC_NS5_IJNSA_ILi0EEESQ_SQ_EEEEENS5_IJNS4_10UnderscoreEST_ST_EEEEENS4_13SM90_TMA_LOADENS4_14ComposedLayoutINS4_7SwizzleILi1ELi4ELi3EEENS4_18smem_ptr_flag_bitsILi8EEENSP_INS5_IJNSA_ILi8EEESG_EEENS5_IJSG_SB_EEEEEEEvNS4_8identityESW_S16_vS17_EENS_8epilogue10collective6detail29Sm90TmaWarpSpecializedAdapterINS1A_15DefaultEpilogueIaSI_SI_NS19_6thread17LinearCombinationIaLi1EiiLNS1E_9ScaleType4KindE0ELNS_15FloatRoundStyleE2EaEENS1_15EpilogueDefaultEEEEEvvEEEEvNT_6ParamsE --------------------------
	.section	.nv.shared._ZN7cutlass13device_kernelINS_4gemm6kernel13GemmUniversalIN4cute5tupleIJiiiiEEENS1_10collective13CollectiveMmaINS1_34MainloopSm90TmaGmmaWarpSpecializedILi4ENS5_IJNS4_1CILi1EEESB_SB_EEENS1_32KernelTmaWarpSpecializedPingpongEEENS5_IJNSA_ILi64EEESF_NSA_ILi32EEEEEEaNS5_IJlSB_lEEEaSI_NS4_8TiledMMAINS4_8MMA_AtomIJNS4_4SM904GMMA26MMA_64x64x32_S32S8S8_SS_TNEEEENS4_6LayoutISC_NS5_IJNSA_ILi0EEESQ_SQ_EEEEENS5_IJNS4_10UnderscoreEST_ST_EEEEENS4_13SM90_TMA_LOADENS4_14ComposedLayoutINS4_7SwizzleILi1ELi4ELi3EEENS4_18smem_ptr_flag_bitsILi8EEENSP_INS5_IJNSA_ILi8EEESG_EEENS5_IJSG_SB_EEEEEEEvNS4_8identityESW_S16_vS17_EENS_8epilogue10collective6detail29Sm90TmaWarpSpecializedAdapterINS1A_15DefaultEpilogueIaSI_SI_NS19_6thread17LinearCombinationIaLi1EiiLNS1E_9ScaleType4KindE0ELNS_15FloatRoundStyleE2EaEENS1_15EpilogueDefaultEEEEEvvEEEEvNT_6ParamsE,"aw",@nobits
	.sectionflags	@""
	.align	16
	.zero		1024


//--------------------- .nv.shared.reserved.0     --------------------------
	.section	.nv.shared.reserved.0,"aw",@nobits
	.weak		__nv_reservedSMEM_offset_0_alias
	.size		__nv_reservedSMEM_offset_0_alias, 0, 0
	.other		__nv_reservedSMEM_offset_0_alias,@"STO_CUDA_RESERVED_SHARED STV_DEFAULT"
__nv_reservedSMEM_offset_0_alias:
	.zero		0


//--------------------- .nv.global                --------------------------
	.section	.nv.global,"aw",@nobits
.nv.global:
	.type		_ZN39_INTERNAL_b52771bd_4_k_cu_d2abfdd2_44624cute1_E,@object
	.size		_ZN39_INTERNAL_b52771bd_4_k_cu_d2abfdd2_44624cute1_E,(_ZN39_INTERNAL_b52771bd_4_k_cu_d2abfdd2_44624cuda3std3__45__cpo6cbeginE - _ZN39_INTERNAL_b52771bd_4_k_cu_d2abfdd2_44624cute1_E)
_ZN39_INTERNAL_b52771bd_4_k_cu_d2abfdd2_44624cute1_E:
	.zero		1
	.type		_ZN39_INTERNAL_b52771bd_4_k_cu_d2abfdd2_44624cuda3std3__45__cpo6cbeginE,@object
	.size		_ZN39_INTERNAL_b52771bd_4_k_cu_d2abfdd2_44624cuda3std3__45__cpo6cbeginE,(_ZN39_INTERNAL_b52771bd_4_k_cu_d2abfdd2_44624cuda3std3__48in_placeE - _ZN39_INTERNAL_b52771bd_4_k_cu_d2abfdd2_44624cuda3std3__45__cpo6cbeginE)
_ZN39_INTERNAL_b52771bd_4_k_cu_d2abfdd2_44624cuda3std3__45__cpo6cbeginE:
	.zero		1
	.type		_ZN39_INTERNAL_b52771bd_4_k_cu_d2abfdd2_44624cuda3std3__48in_placeE,@object
	.size		_ZN39_INTERNAL_b52771bd_4_k_cu_d2abfdd2_44624cuda3std3__48in_placeE,(_ZN39_INTERNAL_b52771bd_4_k_cu_d2abfdd2_44624cuda3std6ranges3__45__cpo9iter_moveE - _ZN39_INTERNAL_b52771bd_4_k_cu_d2abfdd2_44624cuda3std3__48in_placeE)
_ZN39_INTERNAL_b52771bd_4_k_cu_d2abfdd2_44624cuda3std3__48in_placeE:
	.zero		1
	.type		_ZN39_INTERNAL_b52771bd_4_k_cu_d2abfdd2_44624cuda3std6ranges3__45__cpo9iter_moveE,@object
	.size		_ZN39_INTERNAL_b52771bd_4_k_cu_d2abfdd2_44624cuda3std6ranges3__45__cpo9iter_moveE,(_ZN39_INTERNAL_b52771bd_4_k_cu_d2abfdd2_44624cuda3std3__45__cpo5beginE - _ZN39_INTERNAL_b52771bd_4_k_cu_d2abfdd2_44624cuda3std6ranges3__45__cpo9iter_moveE)
_ZN39_INTERNAL_b52771bd_4_k_cu_d2abfdd2_44624cuda3std6ranges3__45__cpo9iter_moveE:
	.zero		1
	.type		_ZN39_INTERNAL_b52771bd_4_k_cu_d2abfdd2_44624cuda3std3__45__cpo5beginE,@object
	.size		_ZN39_INTERNAL_b52771bd_4_k_cu_d2abfdd2_44624cuda3std3__45__cpo5beginE,(_ZN39_INTERNAL_b52771bd_4_k_cu_d2abfdd2_44624cuda3std3__441_GLOBAL__N__b52771bd_4_k_cu_d2abfdd2_44626ignoreE - _ZN39_INTERNAL_b52771bd_4_k_cu_d2abfdd2_44624cuda3std3__45__cpo5beginE)
_ZN39_INTERNAL_b52771bd_4_k_cu_d2abfdd2_44624cuda3std3__45__cpo5beginE:
	.zero		1
	.type		_ZN39_INTERNAL_b52771bd_4_k_cu_d2abfdd2_44624cuda3std3__441_GLOBAL__N__b52771bd_4_k_cu_d2abfdd2_44626ignoreE,@object
	.size		_ZN39_INTERNAL_b52771bd_4_k_cu_d2abfdd2_44624cuda3std3__441_GLOBAL__N__b52771bd_4_k_cu_d2abfdd2_44626ignoreE,(_ZN39_INTERNAL_b52771bd_4_k_cu_d2abfdd2_44624cute7productE - _ZN39_INTERNAL_b52771bd_4_k_cu_d2abfdd2_44624cuda3std3__441_GLOBAL__N__b52771bd_4_k_cu_d2abfdd2_44626ignoreE)
_ZN39_INTERNAL_b52771bd_4_k_cu_d2abfdd2_44624cuda3std3__441_GLOBAL__N__b52771bd_4_k_cu_d2abfdd2_44626ignoreE:
	.zero		1
	.type		_ZN39_INTERNAL_b52771bd_4_k_cu_d2abfdd2_44624cute7productE,@object
	.size		_ZN39_INTERNAL_b52771bd_4_k_cu_d2abfdd2_44624cute7productE,(_ZN39_INTERNAL_b52771bd_4_k_cu_d2abfdd2_44624cuda3std3__45__cpo3endE - _ZN39_INTERNAL_b52771bd_4_k_cu_d2abfdd2_44624cute7productE)
_ZN39_INTERNAL_b52771bd_4_k_cu_d2abfdd2_44624cute7productE:
	.zero		1
	.type		_ZN39_INTERNAL_b52771bd_4_k_cu_d2abfdd2_44624cuda3std3__45__cpo3endE,@object
	.size		_ZN39_INTERNAL_b52771bd_4_k_cu_d2abfdd2_44624cuda3std3__45__cpo3endE,(_ZN39_INTERNAL_b52771bd_4_k_cu_d2abfdd2_44624cuda3std3__419piecewise_constructE - _ZN39_INTERNAL_b52771bd_4_k_cu_d2abfdd2_44624cuda3std3__45__cpo3endE)
_ZN39_INTERNAL_b52771bd_4_k_cu_d2abfdd2_44624cuda3std3__45__cpo3endE:
	.zero		1
	.type		_ZN39_INTERNAL_b52771bd_4_k_cu_d2abfdd2_44624cuda3std3__419piecewise_constructE,@object
	.size		_ZN39_INTERNAL_b52771bd_4_k_cu_d2abfdd2_44624cuda3std3__419piecewise_constructE,(_ZN39_INTERNAL_b52771bd_4_k_cu_d2abfdd2_44624cuda3std3__45__cpo4cendE - _ZN39_INTERNAL_b52771bd_4_k_cu_d2abfdd2_44624cuda3std3__419piecewise_constructE)
_ZN39_INTERNAL_b52771bd_4_k_cu_d2abfdd2_44624cuda3std3__419piecewise_constructE:
	.zero		1
	.type		_ZN39_INTERNAL_b52771bd_4_k_cu_d2abfdd2_44624cuda3std3__45__cpo4cendE,@object
	.size		_ZN39_INTERNAL_b52771bd_4_k_cu_d2abfdd2_44624cuda3std3__45__cpo4cendE,(_ZN39_INTERNAL_b52771bd_4_k_cu_d2abfdd2_44624cuda3std6ranges3__45__cpo4swapE - _ZN39_INTERNAL_b52771bd_4_k_cu_d2abfdd2_44624cuda3std3__45__cpo4cendE)
_ZN39_INTERNAL_b52771bd_4_k_cu_d2abfdd2_44624cuda3std3__45__cpo4cendE:
	.zero		1
	.type		_ZN39_INTERNAL_b52771bd_4_k_cu_d2abfdd2_44624cuda3std6ranges3__45__cpo4swapE,@object
	.size		_ZN39_INTERNAL_b52771bd_4_k_cu_d2abfdd2_44624cuda3std6ranges3__45__cpo4swapE,(.L_8 - _ZN39_INTERNAL_b52771bd_4_k_cu_d2abfdd2_44624cuda3std6ranges3__45__cpo4swapE)
_ZN39_INTERNAL_b52771bd_4_k_cu_d2abfdd2_44624cuda3std6ranges3__45__cpo4swapE:
	.zero		1
.L_8:


//--------------------- .nv.constant0._ZN7cutlass13device_kernelINS_4gemm6kernel13GemmUniversalIN4cute5tupleIJiiiiEEENS1_10collective13CollectiveMmaINS1_34MainloopSm90TmaGmmaWarpSpecializedILi4ENS5_IJNS4_1CILi1EEESB_SB_EEENS1_32KernelTmaWarpSpecializedPingpongEEENS5_IJNSA_ILi64EEESF_NSA_ILi32EEEEEEaNS5_IJlSB_lEEEaSI_NS4_8TiledMMAINS4_8MMA_AtomIJNS4_4SM904GMMA26MMA_64x64x32_S32S8S8_SS_TNEEEENS4_6LayoutISC_NS5_IJNSA_ILi0EEESQ_SQ_EEEEENS5_IJNS4_10UnderscoreEST_ST_EEEEENS4_13SM90_TMA_LOADENS4_14ComposedLayoutINS4_7SwizzleILi1ELi4ELi3EEENS4_18smem_ptr_flag_bitsILi8EEENSP_INS5_IJNSA_ILi8EEESG_EEENS5_IJSG_SB_EEEEEEEvNS4_8identityESW_S16_vS17_EENS_8epilogue10collective6detail29Sm90TmaWarpSpecializedAdapterINS1A_15DefaultEpilogueIaSI_SI_NS19_6thread17LinearCombinationIaLi1EiiLNS1E_9ScaleType4KindE0ELNS_15FloatRoundStyleE2EaEENS1_15EpilogueDefaultEEEEEvvEEEEvNT_6ParamsE --------------------------
	.section	.nv.constant0._ZN7cutlass13device_kernelINS_4gemm6kernel13GemmUniversalIN4cute5tupleIJiiiiEEENS1_10collective13CollectiveMmaINS1_34MainloopSm90TmaGmmaWarpSpecializedILi4ENS5_IJNS4_1CILi1EEESB_SB_EEENS1_32KernelTmaWarpSpecializedPingpongEEENS5_IJNSA_ILi64EEESF_NSA_ILi32EEEEEEaNS5_IJlSB_lEEEaSI_NS4_8TiledMMAINS4_8MMA_AtomIJNS4_4SM904GMMA26MMA_64x64x32_S32S8S8_SS_TNEEEENS4_6LayoutISC_NS5_IJNSA_ILi0EEESQ_SQ_EEEEENS5_IJNS4_10UnderscoreEST_ST_EEEEENS4_13SM90_TMA_LOADENS4_14ComposedLayoutINS4_7SwizzleILi1ELi4ELi3EEENS4_18smem_ptr_flag_bitsILi8EEENSP_INS5_IJNSA_ILi8EEESG_EEENS5_IJSG_SB_EEEEEEEvNS4_8identityESW_S16_vS17_EENS_8epilogue10collective6detail29Sm90TmaWarpSpecializedAdapterINS1A_15DefaultEpilogueIaSI_SI_NS19_6thread17LinearCombinationIaLi1EiiLNS1E_9ScaleType4KindE0ELNS_15FloatRoundStyleE2EaEENS1_15EpilogueDefaultEEEEEvvEEEEvNT_6ParamsE,"a",@progbits
	.sectionflags	@""
	.align	4
.nv.constant0._ZN7cutlass13device_kernelINS_4gemm6kernel13GemmUniversalIN4cute5tupleIJiiiiEEENS1_10collective13CollectiveMmaINS1_34MainloopSm90TmaGmmaWarpSpecializedILi4ENS5_IJNS4_1CILi1EEESB_SB_EEENS1_32KernelTmaWarpSpecializedPingpongEEENS5_IJNSA_ILi64EEESF_NSA_ILi32EEEEEEaNS5_IJlSB_lEEEaSI_NS4_8TiledMMAINS4_8MMA_AtomIJNS4_4SM904GMMA26MMA_64x64x32_S32S8S8_SS_TNEEEENS4_6LayoutISC_NS5_IJNSA_ILi0EEESQ_SQ_EEEEENS5_IJNS4_10UnderscoreEST_ST_EEEEENS4_13SM90_TMA_LOADENS4_14ComposedLayoutINS4_7SwizzleILi1ELi4ELi3EEENS4_18smem_ptr_flag_bitsILi8EEENSP_INS5_IJNSA_ILi8EEESG_EEENS5_IJSG_SB_EEEEEEEvNS4_8identityESW_S16_vS17_EENS_8epilogue10collective6detail29Sm90TmaWarpSpecializedAdapterINS1A_15DefaultEpilogueIaSI_SI_NS19_6thread17LinearCombinationIaLi1EiiLNS1E_9ScaleType4KindE0ELNS_15FloatRoundStyleE2EaEENS1_15EpilogueDefaultEEEEEvvEEEEvNT_6ParamsE:
	.zero		1664


//--------------------- SYMBOLS --------------------------

	.type		.nv.reservedSmem.offset0,@object
	.size		.nv.reservedSmem.offset0,0x4
	.type		__assertfail,@function
